// auto-generated by cutlass_sweep.gemm — config: {"arch": "sm_100", "cluster_m": 1, "cluster_n": 4, "dtype": "fp16", "dtype_b": "fp16", "layout": "tt", "stages": 6, "tile_k": 64, "tile_m": 128, "tile_n": 128}
#include "cutlass/cutlass.h"
#include "cutlass/gemm/collective/collective_builder.hpp"
#include "cutlass/gemm/device/gemm_universal_adapter.h"
#include "cutlass/gemm/kernel/gemm_universal.hpp"
#include "cutlass/epilogue/collective/collective_builder.hpp"

using ElemA = cutlass::half_t;
using ElemB = cutlass::half_t;
using ElemCD = cutlass::half_t;
using Acc  = float;
using TileShape    = cute::Shape<cute::_128, cute::_128, cute::_64>;
using ClusterShape = cute::Shape<cute::_1, cute::_4, cute::_1>;

using CollectiveEpilogue = typename cutlass::epilogue::collective::CollectiveBuilder<
    cutlass::arch::Sm100, cutlass::arch::OpClassTensorOp,
    TileShape, ClusterShape,
    cutlass::epilogue::collective::EpilogueTileAuto,
    Acc, Acc,
    ElemCD, cutlass::layout::RowMajor, 128 / cutlass::sizeof_bits<ElemCD>::value,
    ElemCD, cutlass::layout::RowMajor, 128 / cutlass::sizeof_bits<ElemCD>::value,
    cutlass::epilogue::collective::EpilogueScheduleAuto
  >::CollectiveOp;

using CollectiveMainloop = typename cutlass::gemm::collective::CollectiveBuilder<
    cutlass::arch::Sm100, cutlass::arch::OpClassTensorOp,
    ElemA, cutlass::layout::ColumnMajor, 128 / cutlass::sizeof_bits<ElemA>::value,
    ElemB, cutlass::layout::ColumnMajor, 128 / cutlass::sizeof_bits<ElemB>::value,
    Acc,
    TileShape, ClusterShape,
    cutlass::gemm::collective::StageCount<6>,
    cutlass::gemm::collective::KernelScheduleAuto
  >::CollectiveOp;

using GemmKernel = cutlass::gemm::kernel::GemmUniversal<
    cute::Shape<int,int,int,int>,
    CollectiveMainloop,
    CollectiveEpilogue
>;
using Gemm = cutlass::gemm::device::GemmUniversalAdapter<GemmKernel>;

// Force the device kernel symbol into the cubin without needing a host main.
auto* _anchor = &cutlass::device_kernel<GemmKernel>;


// ===== COMPILED SASS (sm_100a) =====

	.target	sm_100a

	.elftype	@"ET_EXEC"


//--------------------- .note.nv.tkinfo           --------------------------
	.section	.note.nv.tkinfo,"",@"SHT_NOTE"
	.sectionflags	@"SHF_NOTE_NV_TKINFO"
	.tkinfo
        /*0018*/ 	.word	0x00000002
        /*0030*/ 	.string	""
        /*0030*/ 	.string	"ptxas"
        /*0030*/ 	.string	"Cuda compilation tools, release 13.0, V13.0.88"
        /*0030*/ 	.string	"Build cuda_13.0.r13.0/compiler.36424714_0"
        /*0030*/ 	.string	"-arch sm_100a -m 64 "



//--------------------- .note.nv.cuinfo           --------------------------
	.section	.note.nv.cuinfo,"",@"SHT_NOTE"
	.sectionflags	@"SHF_NOTE_NV_CUINFO"
        /*0018*/ 	.short	0x0002
        /*001a*/ 	.short	0x0064
        /*001c*/ 	.short	0x0082
	.zero		2


//--------------------- .nv.info                  --------------------------
	.section	.nv.info,"",@"SHT_CUDA_INFO"
	.align	4


	//----- nvinfo : EIATTR_REGCOUNT
	.align		4
        /*0000*/ 	.byte	0x04, 0x2f
        /*0002*/ 	.short	(.L_19 - .L_18)
	.align		4
.L_18:
        /*0004*/ 	.word	index@(_ZN7cutlass13device_kernelINS_4gemm6kernel13GemmUniversalIN4cute5tupleIJiiiiEEENS1_10collective13CollectiveMmaINS1_35MainloopSm100TmaUmmaWarpSpecializedILi6ELi2ELi4ENS5_IJNS4_1CILi1EEENSA_ILi4EEESB_EEEEENS5_IJNSA_ILi128EEESF_NSA_ILi64EEEEEENS_6half_tENS5_IJSB_llEEESI_NS5_IJlSB_lEEENS4_8TiledMMAINS4_8MMA_AtomIJNS4_20SM100_MMA_F16BF16_SSISI_SI_fLi128ELi128ELNS4_4UMMA5MajorE1ELSP_0ELNSO_7ScaleInE0ELSQ_0EEEEEENS4_6LayoutINS5_IJSB_SB_SB_EEENS5_IJNSA_ILi0EEESV_SV_EEEEENS5_IJNS4_10UnderscoreESY_SY_EEEEENS4_23SM90_TMA_LOAD_MULTICASTENS4_14ComposedLayoutINS4_7SwizzleILi3ELi4ELi3EEENS4_18smem_ptr_flag_bitsILi16EEENST_INS5_IJSG_NSA_ILi8EEEEEENS5_IJSB_SG_EEEEEEEvNS4_8identityENS4_13SM90_TMA_LOADENS12_IS14_S16_NST_INS5_IJS17_SG_EEENS5_IJSG_SB_EEEEEEEvS1C_EENS_8epilogue10collective18CollectiveEpilogueINS1J_23Sm100TmaWarpSpecializedILi4ELi2ELi32ELb1ELb0EEEJSH_NS5_IJNST_ISF_SB_EENST_INSA_ILi32EEESB_EEEEESI_SK_SI_SK_NS1J_6fusion15FusionCallbacksIS1N_NS1S_17LinearCombinationISI_fSI_fLNS_15FloatRoundStyleE2EEESH_S1R_JEEENS4_5SM1004TMEM4LOAD26SM100_TMEM_LOAD_32dp32b32xES1D_NS12_INS13_ILi2ELi4ELi3EEES16_NST_INS5_IJS17_S1P_EEENS5_IJS1P_SB_EEEEEEENS4_39AutoVectorizingCopyWithAssumedAlignmentILi128EEENS4_14SM90_TMA_STOREES26_S28_S28_EEEvvEEEEvNT_6ParamsE)
        /*0008*/ 	.word	0x0000006e


	//----- nvinfo : EIATTR_FRAME_SIZE
	.align		4
.L_19:
        /*000c*/ 	.byte	0x04, 0x11
        /*000e*/ 	.short	(.L_21 - .L_20)
	.align		4
.L_20:
        /*0010*/ 	.word	index@($__internal_2_$__cuda_sm10x_tcgen05_guardrail_trap_unallocated_columns_being_dealloced)
        /*0014*/ 	.word	0x00000000


	//----- nvinfo : EIATTR_FRAME_SIZE
	.align		4
.L_21:
        /*0018*/ 	.byte	0x04, 0x11
        /*001a*/ 	.short	(.L_23 - .L_22)
	.align		4
.L_22:
        /*001c*/ 	.word	index@($__internal_1_$__cuda_sm10x_tcgen05_guardrail_trap_phase_invalid_during_alloc)
        /*0020*/ 	.word	0x00000000


	//----- nvinfo : EIATTR_FRAME_SIZE
	.align		4
.L_23:
        /*0024*/ 	.byte	0x04, 0x11
        /*0026*/ 	.short	(.L_25 - .L_24)
	.align		4
.L_24:
        /*0028*/ 	.word	index@($__internal_0_$__cuda_sm10x_tcgen05_guardrail_trap_col_being_dealloced_not_returned_by_alloc)
        /*002c*/ 	.word	0x00000000


	//----- nvinfo : EIATTR_FRAME_SIZE
	.align		4
.L_25:
        /*0030*/ 	.byte	0x04, 0x11
        /*0032*/ 	.short	(.L_27 - .L_26)
	.align		4
.L_26:
        /*0034*/ 	.word	index@(_ZN7cutlass13device_kernelINS_4gemm6kernel13GemmUniversalIN4cute5tupleIJiiiiEEENS1_10collective13CollectiveMmaINS1_35MainloopSm100TmaUmmaWarpSpecializedILi6ELi2ELi4ENS5_IJNS4_1CILi1EEENSA_ILi4EEESB_EEEEENS5_IJNSA_ILi128EEESF_NSA_ILi64EEEEEENS_6half_tENS5_IJSB_llEEESI_NS5_IJlSB_lEEENS4_8TiledMMAINS4_8MMA_AtomIJNS4_20SM100_MMA_F16BF16_SSISI_SI_fLi128ELi128ELNS4_4UMMA5MajorE1ELSP_0ELNSO_7ScaleInE0ELSQ_0EEEEEENS4_6LayoutINS5_IJSB_SB_SB_EEENS5_IJNSA_ILi0EEESV_SV_EEEEENS5_IJNS4_10UnderscoreESY_SY_EEEEENS4_23SM90_TMA_LOAD_MULTICASTENS4_14ComposedLayoutINS4_7SwizzleILi3ELi4ELi3EEENS4_18smem_ptr_flag_bitsILi16EEENST_INS5_IJSG_NSA_ILi8EEEEEENS5_IJSB_SG_EEEEEEEvNS4_8identityENS4_13SM90_TMA_LOADENS12_IS14_S16_NST_INS5_IJS17_SG_EEENS5_IJSG_SB_EEEEEEEvS1C_EENS_8epilogue10collective18CollectiveEpilogueINS1J_23Sm100TmaWarpSpecializedILi4ELi2ELi32ELb1ELb0EEEJSH_NS5_IJNST_ISF_SB_EENST_INSA_ILi32EEESB_EEEEESI_SK_SI_SK_NS1J_6fusion15FusionCallbacksIS1N_NS1S_17LinearCombinationISI_fSI_fLNS_15FloatRoundStyleE2EEESH_S1R_JEEENS4_5SM1004TMEM4LOAD26SM100_TMEM_LOAD_32dp32b32xES1D_NS12_INS13_ILi2ELi4ELi3EEES16_NST_INS5_IJS17_S1P_EEENS5_IJS1P_SB_EEEEEEENS4_39AutoVectorizingCopyWithAssumedAlignmentILi128EEENS4_14SM90_TMA_STOREES26_S28_S28_EEEvvEEEEvNT_6ParamsE)
        /*0038*/ 	.word	0x00000000


	//----- nvinfo : EIATTR_MIN_STACK_SIZE
	.align		4
.L_27:
        /*003c*/ 	.byte	0x04, 0x12
        /*003e*/ 	.short	(.L_29 - .L_28)
	.align		4
.L_28:
        /*0040*/ 	.word	index@(_ZN7cutlass13device_kernelINS_4gemm6kernel13GemmUniversalIN4cute5tupleIJiiiiEEENS1_10collective13CollectiveMmaINS1_35MainloopSm100TmaUmmaWarpSpecializedILi6ELi2ELi4ENS5_IJNS4_1CILi1EEENSA_ILi4EEESB_EEEEENS5_IJNSA_ILi128EEESF_NSA_ILi64EEEEEENS_6half_tENS5_IJSB_llEEESI_NS5_IJlSB_lEEENS4_8TiledMMAINS4_8MMA_AtomIJNS4_20SM100_MMA_F16BF16_SSISI_SI_fLi128ELi128ELNS4_4UMMA5MajorE1ELSP_0ELNSO_7ScaleInE0ELSQ_0EEEEEENS4_6LayoutINS5_IJSB_SB_SB_EEENS5_IJNSA_ILi0EEESV_SV_EEEEENS5_IJNS4_10UnderscoreESY_SY_EEEEENS4_23SM90_TMA_LOAD_MULTICASTENS4_14ComposedLayoutINS4_7SwizzleILi3ELi4ELi3EEENS4_18smem_ptr_flag_bitsILi16EEENST_INS5_IJSG_NSA_ILi8EEEEEENS5_IJSB_SG_EEEEEEEvNS4_8identityENS4_13SM90_TMA_LOADENS12_IS14_S16_NST_INS5_IJS17_SG_EEENS5_IJSG_SB_EEEEEEEvS1C_EENS_8epilogue10collective18CollectiveEpilogueINS1J_23Sm100TmaWarpSpecializedILi4ELi2ELi32ELb1ELb0EEEJSH_NS5_IJNST_ISF_SB_EENST_INSA_ILi32EEESB_EEEEESI_SK_SI_SK_NS1J_6fusion15FusionCallbacksIS1N_NS1S_17LinearCombinationISI_fSI_fLNS_15FloatRoundStyleE2EEESH_S1R_JEEENS4_5SM1004TMEM4LOAD26SM100_TMEM_LOAD_32dp32b32xES1D_NS12_INS13_ILi2ELi4ELi3EEES16_NST_INS5_IJS17_S1P_EEENS5_IJS1P_SB_EEEEEEENS4_39AutoVectorizingCopyWithAssumedAlignmentILi128EEENS4_14SM90_TMA_STOREES26_S28_S28_EEEvvEEEEvNT_6ParamsE)
        /*0044*/ 	.word	0x00000000
.L_29:


//--------------------- .nv.compat                --------------------------
	.section	.nv.compat,"",@"SHT_CUDA_COMPAT_INFO"
	.align	4
        /*0000*/ 	.byte	0x02, 0x09, 0x01, 0x00, 0x02, 0x02, 0x02, 0x00, 0x02, 0x05, 0x05, 0x00, 0x03, 0x07, 0x01, 0x01
        /*0010*/ 	.byte	0x02, 0x03, 0x01, 0x00, 0x02, 0x06, 0x01, 0x00, 0x04, 0x0b, 0x08, 0x00, 0x09, 0x00, 0x00, 0x00
        /*0020*/ 	.byte	0x00, 0x00, 0x00, 0x00


//--------------------- .nv.info._ZN7cutlass13device_kernelINS_4gemm6kernel13GemmUniversalIN4cute5tupleIJiiiiEEENS1_10collective13CollectiveMmaINS1_35MainloopSm100TmaUmmaWarpSpecializedILi6ELi2ELi4ENS5_IJNS4_1CILi1EEENSA_ILi4EEESB_EEEEENS5_IJNSA_ILi128EEESF_NSA_ILi64EEEEEENS_6half_tENS5_IJSB_llEEESI_NS5_IJlSB_lEEENS4_8TiledMMAINS4_8MMA_AtomIJNS4_20SM100_MMA_F16BF16_SSISI_SI_fLi128ELi128ELNS4_4UMMA5MajorE1ELSP_0ELNSO_7ScaleInE0ELSQ_0EEEEEENS4_6LayoutINS5_IJSB_SB_SB_EEENS5_IJNSA_ILi0EEESV_SV_EEEEENS5_IJNS4_10UnderscoreESY_SY_EEEEENS4_23SM90_TMA_LOAD_MULTICASTENS4_14ComposedLayoutINS4_7SwizzleILi3ELi4ELi3EEENS4_18smem_ptr_flag_bitsILi16EEENST_INS5_IJSG_NSA_ILi8EEEEEENS5_IJSB_SG_EEEEEEEvNS4_8identityENS4_13SM90_TMA_LOADENS12_IS14_S16_NST_INS5_IJS17_SG_EEENS5_IJSG_SB_EEEEEEEvS1C_EENS_8epilogue10collective18CollectiveEpilogueINS1J_23Sm100TmaWarpSpecializedILi4ELi2ELi32ELb1ELb0EEEJSH_NS5_IJNST_ISF_SB_EENST_INSA_ILi32EEESB_EEEEESI_SK_SI_SK_NS1J_6fusion15FusionCallbacksIS1N_NS1S_17LinearCombinationISI_fSI_fLNS_15FloatRoundStyleE2EEESH_S1R_JEEENS4_5SM1004TMEM4LOAD26SM100_TMEM_LOAD_32dp32b32xES1D_NS12_INS13_ILi2ELi4ELi3EEES16_NST_INS5_IJS17_S1P_EEENS5_IJS1P_SB_EEEEEEENS4_39AutoVectorizingCopyWithAssumedAlignmentILi128EEENS4_14SM90_TMA_STOREES26_S28_S28_EEEvvEEEEvNT_6ParamsE --------------------------
	.section	.nv.info._ZN7cutlass13device_kernelINS_4gemm6kernel13GemmUniversalIN4cute5tupleIJiiiiEEENS1_10collective13CollectiveMmaINS1_35MainloopSm100TmaUmmaWarpSpecializedILi6ELi2ELi4ENS5_IJNS4_1CILi1EEENSA_ILi4EEESB_EEEEENS5_IJNSA_ILi128EEESF_NSA_ILi64EEEEEENS_6half_tENS5_IJSB_llEEESI_NS5_IJlSB_lEEENS4_8TiledMMAINS4_8MMA_AtomIJNS4_20SM100_MMA_F16BF16_SSISI_SI_fLi128ELi128ELNS4_4UMMA5MajorE1ELSP_0ELNSO_7ScaleInE0ELSQ_0EEEEEENS4_6LayoutINS5_IJSB_SB_SB_EEENS5_IJNSA_ILi0EEESV_SV_EEEEENS5_IJNS4_10UnderscoreESY_SY_EEEEENS4_23SM90_TMA_LOAD_MULTICASTENS4_14ComposedLayoutINS4_7SwizzleILi3ELi4ELi3EEENS4_18smem_ptr_flag_bitsILi16EEENST_INS5_IJSG_NSA_ILi8EEEEEENS5_IJSB_SG_EEEEEEEvNS4_8identityENS4_13SM90_TMA_LOADENS12_IS14_S16_NST_INS5_IJS17_SG_EEENS5_IJSG_SB_EEEEEEEvS1C_EENS_8epilogue10collective18CollectiveEpilogueINS1J_23Sm100TmaWarpSpecializedILi4ELi2ELi32ELb1ELb0EEEJSH_NS5_IJNST_ISF_SB_EENST_INSA_ILi32EEESB_EEEEESI_SK_SI_SK_NS1J_6fusion15FusionCallbacksIS1N_NS1S_17LinearCombinationISI_fSI_fLNS_15FloatRoundStyleE2EEESH_S1R_JEEENS4_5SM1004TMEM4LOAD26SM100_TMEM_LOAD_32dp32b32xES1D_NS12_INS13_ILi2ELi4ELi3EEES16_NST_INS5_IJS17_S1P_EEENS5_IJS1P_SB_EEEEEEENS4_39AutoVectorizingCopyWithAssumedAlignmentILi128EEENS4_14SM90_TMA_STOREES26_S28_S28_EEEvvEEEEvNT_6ParamsE,"",@"SHT_CUDA_INFO"
	.sectionflags	@""
	.align	4


	//----- nvinfo : EIATTR_CUDA_API_VERSION
	.align		4
        /*0000*/ 	.byte	0x04, 0x37
        /*0002*/ 	.short	(.L_31 - .L_30)
.L_30:
        /*0004*/ 	.word	0x00000082


	//----- nvinfo : EIATTR_KPARAM_INFO
	.align		4
.L_31:
        /*0008*/ 	.byte	0x04, 0x17
        /*000a*/ 	.short	(.L_33 - .L_32)
.L_32:
        /*000c*/ 	.word	0x00000000
        /*0010*/ 	.short	0x0000
        /*0012*/ 	.short	0x0000
        /*0014*/ 	.byte	0x00, 0xf0, 0x01, 0x20


	//----- nvinfo : EIATTR_AT_ENTRY_FRAGMENTS
	.align		4
.L_33:
        /*0018*/ 	.byte	0x04, 0x4f
        /*001a*/ 	.short	(.L_35 - .L_34)


	//   ....[0]....
.L_34:
        /*001c*/ 	.word	0x00000006


	//----- nvinfo : EIATTR_RESERVED_SMEM_USED
	.align		4
.L_35:
        /*0020*/ 	.byte	0x01, 0x41
	.zero		2


	//----- nvinfo : EIATTR_SPARSE_MMA_MASK
	.align		4
        /*0024*/ 	.byte	0x03, 0x50
        /*0026*/ 	.short	0x0000


	//----- nvinfo : EIATTR_TCGEN05_1CTA_USED
	.align		4
        /*0028*/ 	.byte	0x01, 0x51
	.zero		2


	//----- nvinfo : EIATTR_MAXREG_COUNT
	.align		4
        /*002c*/ 	.byte	0x03, 0x1b
        /*002e*/ 	.short	0x00ff


	//----- nvinfo : EIATTR_NUM_BARRIERS
	.align		4
        /*0030*/ 	.byte	0x02, 0x4c
        /*0032*/ 	.byte	0x07
	.zero		1


	//----- nvinfo : EIATTR_EXTERNS
	.align		4
        /*0034*/ 	.byte	0x04, 0x0f
        /*0036*/ 	.short	(.L_37 - .L_36)


	//   ....[0]....
	.align		4
.L_36:
        /*0038*/ 	.word	index@(__assertfail)


	//----- nvinfo : EIATTR_MERCURY_ISA_VERSION
	.align		4
.L_37:
        /*003c*/ 	.byte	0x03, 0x5f
        /*003e*/ 	.short	0x0101


	//----- nvinfo : EIATTR_INT_WARP_WIDE_INSTR_OFFSETS
	.align		4
        /*0040*/ 	.byte	0x04, 0x31
        /*0042*/ 	.short	(.L_39 - .L_38)


	//   ....[0]....
.L_38:
        /*0044*/ 	.word	0x000021c0


	//   ....[1]....
        /*0048*/ 	.word	0x00003d40


	//   ....[2]....
        /*004c*/ 	.word	0x00003d70


	//   ....[3]....
        /*0050*/ 	.word	0x00003dc0


	//   ....[4]....
        /*0054*/ 	.word	0x000046b0


	//   ....[5]....
        /*0058*/ 	.word	0x00004700


	//   ....[6]....
        /*005c*/ 	.word	0x000047f0


	//   ....[7]....
        /*0060*/ 	.word	0x00004860


	//   ....[8]....
        /*0064*/ 	.word	0x00004970


	//   ....[9]....
        /*0068*/ 	.word	0x00004a00


	//   ....[10]....
        /*006c*/ 	.word	0x00004bd0


	//   ....[11]....
        /*0070*/ 	.word	0x00004d10


	//----- nvinfo : EIATTR_COOP_GROUP_MASK_REGIDS
	.align		4
.L_39:
        /*0074*/ 	.byte	0x04, 0x29
        /*0076*/ 	.short	(.L_41 - .L_40)


	//   ....[0]....
.L_40:
        /*0078*/ 	.word	0xffffffff


	//   ....[1]....
        /*007c*/ 	.word	0xffffffff


	//   ....[2]....
        /*0080*/ 	.word	0xffffffff


	//   ....[3]....
        /*0084*/ 	.word	0xffffffff


	//   ....[4]....
        /*0088*/ 	.word	0xffffffff


	//   ....[5]....
        /*008c*/ 	.word	0xffffffff


	//   ....[6]....
        /*0090*/ 	.word	0xffffffff


	//   ....[7]....
        /*0094*/ 	.word	0xffffffff


	//   ....[8]....
        /*0098*/ 	.word	0xffffffff


	//   ....[9]....
        /*009c*/ 	.word	0xffffffff


	//   ....[10]....
        /*00a0*/ 	.word	0xffffffff


	//   ....[11]....
        /*00a4*/ 	.word	0xffffffff


	//   ....[12]....
        /*00a8*/ 	.word	0xffffffff


	//   ....[13]....
        /*00ac*/ 	.word	0xffffffff


	//----- nvinfo : EIATTR_COOP_GROUP_INSTR_OFFSETS
	.align		4
.L_41:
        /*00b0*/ 	.byte	0x04, 0x28
        /*00b2*/ 	.short	(.L_43 - .L_42)


	//   ....[0]....
.L_42:
        /*00b4*/ 	.word	0x00000090


	//   ....[1]....
        /*00b8*/ 	.word	0x000004d0


	//   ....[2]....
        /*00bc*/ 	.word	0x000006c0


	//   ....[3]....
        /*00c0*/ 	.word	0x00000860


	//   ....[4]....
        /*00c4*/ 	.word	0x00000960


	//   ....[5]....
        /*00c8*/ 	.word	0x00000ad0


	//   ....[6]....
        /*00cc*/ 	.word	0x00000c70


	//   ....[7]....
        /*00d0*/ 	.word	0x00000e20


	//   ....[8]....
        /*00d4*/ 	.word	0x000020a0


	//   ....[9]....
        /*00d8*/ 	.word	0x00002fa0


	//   ....[10]....
        /*00dc*/ 	.word	0x000031b0


	//   ....[11]....
        /*00e0*/ 	.word	0x000031e0


	//   ....[12]....
        /*00e4*/ 	.word	0x00003c30


	//   ....[13]....
        /*00e8*/ 	.word	0x00003e60


	//----- nvinfo : EIATTR_VRC_CTA_INIT_COUNT
	.align		4
.L_43:
        /*00ec*/ 	.byte	0x02, 0x4a
        /*00ee*/ 	.byte	0x80
	.zero		1


	//----- nvinfo : EIATTR_SYSCALL_OFFSETS
	.align		4
        /*00f0*/ 	.byte	0x04, 0x46
        /*00f2*/ 	.short	(.L_45 - .L_44)


	//   ....[0]....
.L_44:
        /*00f4*/ 	.word	0x000057b0


	//   ....[1]....
        /*00f8*/ 	.word	0x000058a0


	//   ....[2]....
        /*00fc*/ 	.word	0x00006010


	//   ....[3]....
        /*0100*/ 	.word	0x00006c90


	//   ....[4]....
        /*0104*/ 	.word	0x000078e0


	//   ....[5]....
        /*0108*/ 	.word	0x00008530


	//----- nvinfo : EIATTR_MBARRIER_INSTR_OFFSETS
	.align		4
.L_45:
        /*010c*/ 	.byte	0x04, 0x39
        /*010e*/ 	.short	(.L_47 - .L_46)


	//   ....[0]....
.L_46:
        /*0110*/ 	.word	0x000005f0
        /*0114*/ 	.word	0x000000ff
        /*0118*/ 	.word	0x00000000
        /*011c*/ 	.short	0x0100
        /*011e*/ 	.byte	0x08
	.zero		1


	//   ....[1]....
        /*0120*/ 	.word	0x00000600
        /*0124*/ 	.word	0x000000ff
        /*0128*/ 	.word	0x00000030
        /*012c*/ 	.short	0x0100
        /*012e*/ 	.byte	0x08
	.zero		1


	//   ....[2]....
        /*0130*/ 	.word	0x00000610
        /*0134*/ 	.word	0x000000ff
        /*0138*/ 	.word	0x00000008
        /*013c*/ 	.short	0x0100
        /*013e*/ 	.byte	0x08
	.zero		1


	//   ....[3]....
        /*0140*/ 	.word	0x00000620
        /*0144*/ 	.word	0x000000ff
        /*0148*/ 	.word	0x00000038
        /*014c*/ 	.short	0x0100
        /*014e*/ 	.byte	0x08
	.zero		1


	//   ....[4]....
        /*0150*/ 	.word	0x00000630
        /*0154*/ 	.word	0x000000ff
        /*0158*/ 	.word	0x00000010
        /*015c*/ 	.short	0x0100
        /*015e*/ 	.byte	0x08
	.zero		1


	//   ....[5]....
        /*0160*/ 	.word	0x00000640
        /*0164*/ 	.word	0x000000ff
        /*0168*/ 	.word	0x00000040
        /*016c*/ 	.short	0x0100
        /*016e*/ 	.byte	0x08
	.zero		1


	//   ....[6]....
        /*0170*/ 	.word	0x00000650
        /*0174*/ 	.word	0x000000ff
        /*0178*/ 	.word	0x00000018
        /*017c*/ 	.short	0x0100
        /*017e*/ 	.byte	0x08
	.zero		1


	//   ....[7]....
        /*0180*/ 	.word	0x00000660
        /*0184*/ 	.word	0x000000ff
        /*0188*/ 	.word	0x00000048
        /*018c*/ 	.short	0x0100
        /*018e*/ 	.byte	0x08
	.zero		1


	//   ....[8]....
        /*0190*/ 	.word	0x00000670
        /*0194*/ 	.word	0x000000ff
        /*0198*/ 	.word	0x00000020
        /*019c*/ 	.short	0x0100
        /*019e*/ 	.byte	0x08
	.zero		1


	//   ....[9]....
        /*01a0*/ 	.word	0x00000680
        /*01a4*/ 	.word	0x000000ff
        /*01a8*/ 	.word	0x00000050
        /*01ac*/ 	.short	0x0100
        /*01ae*/ 	.byte	0x08
	.zero		1


	//   ....[10]....
        /*01b0*/ 	.word	0x00000690
        /*01b4*/ 	.word	0x000000ff
        /*01b8*/ 	.word	0x00000028
        /*01bc*/ 	.short	0x0100
        /*01be*/ 	.byte	0x08
	.zero		1


	//   ....[11]....
        /*01c0*/ 	.word	0x000006a0
        /*01c4*/ 	.word	0x000000ff
        /*01c8*/ 	.word	0x00000058
        /*01cc*/ 	.short	0x0100
        /*01ce*/ 	.byte	0x08
	.zero		1


	//   ....[12]....
        /*01d0*/ 	.word	0x000007d0
        /*01d4*/ 	.word	0x000000ff
        /*01d8*/ 	.word	0x00000060
        /*01dc*/ 	.short	0x0100
        /*01de*/ 	.byte	0x08
	.zero		1


	//   ....[13]....
        /*01e0*/ 	.word	0x000007e0
        /*01e4*/ 	.word	0x000000ff
        /*01e8*/ 	.word	0x00000080
        /*01ec*/ 	.short	0x0100
        /*01ee*/ 	.byte	0x08
	.zero		1


	//   ....[14]....
        /*01f0*/ 	.word	0x000007f0
        /*01f4*/ 	.word	0x000000ff
        /*01f8*/ 	.word	0x00000068
        /*01fc*/ 	.short	0x0100
        /*01fe*/ 	.byte	0x08
	.zero		1


	//   ....[15]....
        /*0200*/ 	.word	0x00000800
        /*0204*/ 	.word	0x000000ff
        /*0208*/ 	.word	0x00000088
        /*020c*/ 	.short	0x0100
        /*020e*/ 	.byte	0x08
	.zero		1


	//   ....[16]....
        /*0210*/ 	.word	0x00000810
        /*0214*/ 	.word	0x000000ff
        /*0218*/ 	.word	0x00000070
        /*021c*/ 	.short	0x0100
        /*021e*/ 	.byte	0x08
	.zero		1


	//   ....[17]....
        /*0220*/ 	.word	0x00000820
        /*0224*/ 	.word	0x000000ff
        /*0228*/ 	.word	0x00000090
        /*022c*/ 	.short	0x0100
        /*022e*/ 	.byte	0x08
	.zero		1


	//   ....[18]....
        /*0230*/ 	.word	0x00000830
        /*0234*/ 	.word	0x000000ff
        /*0238*/ 	.word	0x00000078
        /*023c*/ 	.short	0x0100
        /*023e*/ 	.byte	0x08
	.zero		1


	//   ....[19]....
        /*0240*/ 	.word	0x00000840
        /*0244*/ 	.word	0x000000ff
        /*0248*/ 	.word	0x00000098
        /*024c*/ 	.short	0x0100
        /*024e*/ 	.byte	0x08
	.zero		1


	//   ....[20]....
        /*0250*/ 	.word	0x00000930
        /*0254*/ 	.word	0x000000ff
        /*0258*/ 	.word	0x000000a0
        /*025c*/ 	.short	0x0100
        /*025e*/ 	.byte	0x06
	.zero		1


	//   ....[21]....
        /*0260*/ 	.word	0x00000940
        /*0264*/ 	.word	0x000000ff
        /*0268*/ 	.word	0x000000a8
        /*026c*/ 	.short	0x0100
        /*026e*/ 	.byte	0x06
	.zero		1


	//   ....[22]....
        /*0270*/ 	.word	0x00000a80
        /*0274*/ 	.word	0x000000ff
        /*0278*/ 	.word	0x000000b0
        /*027c*/ 	.short	0x0100
        /*027e*/ 	.byte	0x06
	.zero		1


	//   ....[23]....
        /*0280*/ 	.word	0x00000a90
        /*0284*/ 	.word	0x000000ff
        /*0288*/ 	.word	0x000000c0
        /*028c*/ 	.short	0x0100
        /*028e*/ 	.byte	0x06
	.zero		1


	//   ....[24]....
        /*0290*/ 	.word	0x00000aa0
        /*0294*/ 	.word	0x000000ff
        /*0298*/ 	.word	0x000000b8
        /*029c*/ 	.short	0x0100
        /*029e*/ 	.byte	0x06
	.zero		1


	//   ....[25]....
        /*02a0*/ 	.word	0x00000ab0
        /*02a4*/ 	.word	0x000000ff
        /*02a8*/ 	.word	0x000000c8
        /*02ac*/ 	.short	0x0100
        /*02ae*/ 	.byte	0x06
	.zero		1


	//   ....[26]....
        /*02b0*/ 	.word	0x00000be0
        /*02b4*/ 	.word	0x000000ff
        /*02b8*/ 	.word	0x000000d0
        /*02bc*/ 	.short	0x0100
        /*02be*/ 	.byte	0x08
	.zero		1


	//   ....[27]....
        /*02c0*/ 	.word	0x00000bf0
        /*02c4*/ 	.word	0x000000ff
        /*02c8*/ 	.word	0x000000f0
        /*02cc*/ 	.short	0x0100
        /*02ce*/ 	.byte	0x08
	.zero		1


	//   ....[28]....
        /*02d0*/ 	.word	0x00000c00
        /*02d4*/ 	.word	0x000000ff
        /*02d8*/ 	.word	0x000000d8
        /*02dc*/ 	.short	0x0100
        /*02de*/ 	.byte	0x08
	.zero		1


	//   ....[29]....
        /*02e0*/ 	.word	0x00000c10
        /*02e4*/ 	.word	0x000000ff
        /*02e8*/ 	.word	0x000000f8
        /*02ec*/ 	.short	0x0100
        /*02ee*/ 	.byte	0x08
	.zero		1


	//   ....[30]....
        /*02f0*/ 	.word	0x00000c20
        /*02f4*/ 	.word	0x000000ff
        /*02f8*/ 	.word	0x000000e0
        /*02fc*/ 	.short	0x0100
        /*02fe*/ 	.byte	0x08
	.zero		1


	//   ....[31]....
        /*0300*/ 	.word	0x00000c30
        /*0304*/ 	.word	0x000000ff
        /*0308*/ 	.word	0x00000100
        /*030c*/ 	.short	0x0100
        /*030e*/ 	.byte	0x08
	.zero		1


	//   ....[32]....
        /*0310*/ 	.word	0x00000c40
        /*0314*/ 	.word	0x000000ff
        /*0318*/ 	.word	0x000000e8
        /*031c*/ 	.short	0x0100
        /*031e*/ 	.byte	0x08
	.zero		1


	//   ....[33]....
        /*0320*/ 	.word	0x00000c50
        /*0324*/ 	.word	0x000000ff
        /*0328*/ 	.word	0x00000108
        /*032c*/ 	.short	0x0100
        /*032e*/ 	.byte	0x08
	.zero		1


	//   ....[34]....
        /*0330*/ 	.word	0x00000d40
        /*0334*/ 	.word	0x000000ff
        /*0338*/ 	.word	0x00000110
        /*033c*/ 	.short	0x0100
        /*033e*/ 	.byte	0x06
	.zero		1


	//   ....[35]....
        /*0340*/ 	.word	0x00000d50
        /*0344*/ 	.word	0x000000ff
        /*0348*/ 	.word	0x00000120
        /*034c*/ 	.short	0x0100
        /*034e*/ 	.byte	0x06
	.zero		1


	//   ....[36]....
        /*0350*/ 	.word	0x00000d60
        /*0354*/ 	.word	0x000000ff
        /*0358*/ 	.word	0x00000118
        /*035c*/ 	.short	0x0100
        /*035e*/ 	.byte	0x06
	.zero		1


	//   ....[37]....
        /*0360*/ 	.word	0x00000d70
        /*0364*/ 	.word	0x000000ff
        /*0368*/ 	.word	0x00000128
        /*036c*/ 	.short	0x0100
        /*036e*/ 	.byte	0x06
	.zero		1


	//   ....[38]....
        /*0370*/ 	.word	0x00001820
        /*0374*/ 	.word	0x00000002
        /*0378*/ 	.word	0x00000120
        /*037c*/ 	.short	0x010a
        /*037e*/ 	.byte	0xff
	.zero		1


	//   ....[39]....
        /*0380*/ 	.word	0x00001850
        /*0384*/ 	.word	0x00000002
        /*0388*/ 	.word	0x00000110
        /*038c*/ 	.short	0x0101
        /*038e*/ 	.byte	0xff
	.zero		1


	//   ....[40]....
        /*0390*/ 	.word	0x00001920
        /*0394*/ 	.word	0x000000ff
        /*0398*/ 	.word	0x00000030
        /*039c*/ 	.short	0x010a
        /*039e*/ 	.byte	0x08
	.zero		1


	//   ....[41]....
        /*03a0*/ 	.word	0x000019d0
        /*03a4*/ 	.word	0x000000ff
        /*03a8*/ 	.word	0x00000030
        /*03ac*/ 	.short	0x010a
        /*03ae*/ 	.byte	0x21
	.zero		1


	//   ....[42]....
        /*03b0*/ 	.word	0x00001b60
        /*03b4*/ 	.word	0x000000ff
        /*03b8*/ 	.word	0x00000030
        /*03bc*/ 	.short	0x010a
        /*03be*/ 	.byte	0x08
	.zero		1


	//   ....[43]....
        /*03c0*/ 	.word	0x00001ce0
        /*03c4*/ 	.word	0x000000ff
        /*03c8*/ 	.word	0x000000a8
        /*03cc*/ 	.short	0x0101
        /*03ce*/ 	.byte	0x05
	.zero		1


	//   ....[44]....
        /*03d0*/ 	.word	0x00001d00
        /*03d4*/ 	.word	0x000000ff
        /*03d8*/ 	.word	0x00000030
        /*03dc*/ 	.short	0x010a
        /*03de*/ 	.byte	0x08
	.zero		1


	//   ....[45]....
        /*03e0*/ 	.word	0x00001d90
        /*03e4*/ 	.word	0x000000ff
        /*03e8*/ 	.word	0x00000030
        /*03ec*/ 	.short	0x010a
        /*03ee*/ 	.byte	0x19
	.zero		1


	//   ....[46]....
        /*03f0*/ 	.word	0x00001f20
        /*03f4*/ 	.word	0x000000ff
        /*03f8*/ 	.word	0x00000030
        /*03fc*/ 	.short	0x010a
        /*03fe*/ 	.byte	0x08
	.zero		1


	//   ....[47]....
        /*0400*/ 	.word	0x000020d0
        /*0404*/ 	.word	0x00000002
        /*0408*/ 	.word	0x000000b0
        /*040c*/ 	.short	0x010a
        /*040e*/ 	.byte	0xff
	.zero		1


	//   ....[48]....
        /*0410*/ 	.word	0x00002190
        /*0414*/ 	.word	0x00000002
        /*0418*/ 	.word	0x00000000
        /*041c*/ 	.short	0x0101
        /*041e*/ 	.byte	0xff
	.zero		1


	//   ....[49]....
        /*0420*/ 	.word	0x000026f0
        /*0424*/ 	.word	0x000000ff
        /*0428*/ 	.word	0x00000000
        /*042c*/ 	.short	0x010a
        /*042e*/ 	.byte	0x04
	.zero		1


	//   ....[50]....
        /*0430*/ 	.word	0x00002780
        /*0434*/ 	.word	0x000000ff
        /*0438*/ 	.word	0x00000000
        /*043c*/ 	.short	0x010a
        /*043e*/ 	.byte	0x04
	.zero		1


	//   ....[51]....
        /*0440*/ 	.word	0x00002810
        /*0444*/ 	.word	0x000000ff
        /*0448*/ 	.word	0x00000000
        /*044c*/ 	.short	0x010a
        /*044e*/ 	.byte	0x04
	.zero		1


	//   ....[52]....
        /*0450*/ 	.word	0x000028a0
        /*0454*/ 	.word	0x000000ff
        /*0458*/ 	.word	0x00000000
        /*045c*/ 	.short	0x010a
        /*045e*/ 	.byte	0x04
	.zero		1


	//   ....[53]....
        /*0460*/ 	.word	0x00002930
        /*0464*/ 	.word	0x000000ff
        /*0468*/ 	.word	0x00000000
        /*046c*/ 	.short	0x010a
        /*046e*/ 	.byte	0x04
	.zero		1


	//   ....[54]....
        /*0470*/ 	.word	0x000029d0
        /*0474*/ 	.word	0x00000000
        /*0478*/ 	.word	0x00000000
        /*047c*/ 	.short	0x010a
        /*047e*/ 	.byte	0xff
	.zero		1


	//   ....[55]....
        /*0480*/ 	.word	0x00002b00
        /*0484*/ 	.word	0x00000000
        /*0488*/ 	.word	0x00000110
        /*048c*/ 	.short	0x010a
        /*048e*/ 	.byte	0xff
	.zero		1


	//   ....[56]....
        /*0490*/ 	.word	0x00002b70
        /*0494*/ 	.word	0x00000000
        /*0498*/ 	.word	0x00000000
        /*049c*/ 	.short	0x0101
        /*049e*/ 	.byte	0xff
	.zero		1


	//   ....[57]....
        /*04a0*/ 	.word	0x00002b90
        /*04a4*/ 	.word	0x000000ff
        /*04a8*/ 	.word	0x000000c0
        /*04ac*/ 	.short	0x010a
        /*04ae*/ 	.byte	0x05
	.zero		1


	//   ....[58]....
        /*04b0*/ 	.word	0x00002cb0
        /*04b4*/ 	.word	0x00000000
        /*04b8*/ 	.word	0x000000b0
        /*04bc*/ 	.short	0x010a
        /*04be*/ 	.byte	0xff
	.zero		1


	//   ....[59]....
        /*04c0*/ 	.word	0x00002db0
        /*04c4*/ 	.word	0x00000000
        /*04c8*/ 	.word	0x00000000
        /*04cc*/ 	.short	0x0101
        /*04ce*/ 	.byte	0xff
	.zero		1


	//   ....[60]....
        /*04d0*/ 	.word	0x00002e40
        /*04d4*/ 	.word	0x000000ff
        /*04d8*/ 	.word	0x000000c0
        /*04dc*/ 	.short	0x0106
        /*04de*/ 	.byte	0x05
	.zero		1


	//   ....[61]....
        /*04e0*/ 	.word	0x00002e60
        /*04e4*/ 	.word	0x000000ff
        /*04e8*/ 	.word	0x000000c0
        /*04ec*/ 	.short	0x010a
        /*04ee*/ 	.byte	0x05
	.zero		1


	//   ....[62]....
        /*04f0*/ 	.word	0x00002ef0
        /*04f4*/ 	.word	0x000000ff
        /*04f8*/ 	.word	0x000000c0
        /*04fc*/ 	.short	0x0106
        /*04fe*/ 	.byte	0x04
	.zero		1


	//   ....[63]....
        /*0500*/ 	.word	0x00002f30
        /*0504*/ 	.word	0x00000000
        /*0508*/ 	.word	0x000000c0
        /*050c*/ 	.short	0x010a
        /*050e*/ 	.byte	0xff
	.zero		1


	//   ....[64]....
        /*0510*/ 	.word	0x00003480
        /*0514*/ 	.word	0x00000000
        /*0518*/ 	.word	0x000000b0
        /*051c*/ 	.short	0x010a
        /*051e*/ 	.byte	0xff
	.zero		1


	//   ....[65]....
        /*0520*/ 	.word	0x00003590
        /*0524*/ 	.word	0x00000003
        /*0528*/ 	.word	0x00000000
        /*052c*/ 	.short	0x0101
        /*052e*/ 	.byte	0xff
	.zero		1


	//   ....[66]....
        /*0530*/ 	.word	0x000035a0
        /*0534*/ 	.word	0x000000ff
        /*0538*/ 	.word	0x00000000
        /*053c*/ 	.short	0x010a
        /*053e*/ 	.byte	0x06
	.zero		1


	//   ....[67]....
        /*0540*/ 	.word	0x000035c0
        /*0544*/ 	.word	0x000000ff
        /*0548*/ 	.word	0x000000f0
        /*054c*/ 	.short	0x010a
        /*054e*/ 	.byte	0x07
	.zero		1


	//   ....[68]....
        /*0550*/ 	.word	0x00003690
        /*0554*/ 	.word	0x000000ff
        /*0558*/ 	.word	0x00000000
        /*055c*/ 	.short	0x010a
        /*055e*/ 	.byte	0x06
	.zero		1


	//   ....[69]....
        /*0560*/ 	.word	0x000037c0
        /*0564*/ 	.word	0x000000ff
        /*0568*/ 	.word	0x00000000
        /*056c*/ 	.short	0x010a
        /*056e*/ 	.byte	0x1a
	.zero		1


	//   ....[70]....
        /*0570*/ 	.word	0x00003a60
        /*0574*/ 	.word	0x000000ff
        /*0578*/ 	.word	0x00000000
        /*057c*/ 	.short	0x010a
        /*057e*/ 	.byte	0x06
	.zero		1


	//   ....[71]....
        /*0580*/ 	.word	0x00003af0
        /*0584*/ 	.word	0x000000ff
        /*0588*/ 	.word	0x00000000
        /*058c*/ 	.short	0x010a
        /*058e*/ 	.byte	0x06
	.zero		1


	//   ....[72]....
        /*0590*/ 	.word	0x00003b80
        /*0594*/ 	.word	0x000000ff
        /*0598*/ 	.word	0x00000000
        /*059c*/ 	.short	0x010a
        /*059e*/ 	.byte	0x06
	.zero		1


	//   ....[73]....
        /*05a0*/ 	.word	0x00003c10
        /*05a4*/ 	.word	0x000000ff
        /*05a8*/ 	.word	0x00000000
        /*05ac*/ 	.short	0x010a
        /*05ae*/ 	.byte	0x07
	.zero		1


	//   ....[74]....
        /*05b0*/ 	.word	0x00004050
        /*05b4*/ 	.word	0x00000000
        /*05b8*/ 	.word	0x000000b0
        /*05bc*/ 	.short	0x010a
        /*05be*/ 	.byte	0xff
	.zero		1


	//   ....[75]....
        /*05c0*/ 	.word	0x00004110
        /*05c4*/ 	.word	0x00000000
        /*05c8*/ 	.word	0x00000000
        /*05cc*/ 	.short	0x0101
        /*05ce*/ 	.byte	0xff
	.zero		1


	//   ....[76]....
        /*05d0*/ 	.word	0x00004430
        /*05d4*/ 	.word	0x000000ff
        /*05d8*/ 	.word	0x000000a8
        /*05dc*/ 	.short	0x010a
        /*05de*/ 	.byte	0x04
	.zero		1


	//   ....[77]....
        /*05e0*/ 	.word	0x00004630
        /*05e4*/ 	.word	0x000000ff
        /*05e8*/ 	.word	0x00000080
        /*05ec*/ 	.short	0x010a
        /*05ee*/ 	.byte	0x04
	.zero		1


	//   ....[78]....
        /*05f0*/ 	.word	0x000047a0
        /*05f4*/ 	.word	0x000000ff
        /*05f8*/ 	.word	0x00000060
        /*05fc*/ 	.short	0x010b
        /*05fe*/ 	.byte	0x04
	.zero		1


	//   ....[79]....
        /*0600*/ 	.word	0x000047b0
        /*0604*/ 	.word	0x000000ff
        /*0608*/ 	.word	0x00000000
        /*060c*/ 	.short	0x0101
        /*060e*/ 	.byte	0x06
	.zero		1


	//   ....[80]....
        /*0610*/ 	.word	0x000047c0
        /*0614*/ 	.word	0x000000ff
        /*0618*/ 	.word	0x00000088
        /*061c*/ 	.short	0x010a
        /*061e*/ 	.byte	0x04
	.zero		1


	//   ....[81]....
        /*0620*/ 	.word	0x00004910
        /*0624*/ 	.word	0x000000ff
        /*0628*/ 	.word	0x00000068
        /*062c*/ 	.short	0x010b
        /*062e*/ 	.byte	0x04
	.zero		1


	//   ....[82]....
        /*0630*/ 	.word	0x00004920
        /*0634*/ 	.word	0x000000ff
        /*0638*/ 	.word	0x00000000
        /*063c*/ 	.short	0x0101
        /*063e*/ 	.byte	0x06
	.zero		1


	//   ....[83]....
        /*0640*/ 	.word	0x00004930
        /*0644*/ 	.word	0x000000ff
        /*0648*/ 	.word	0x00000090
        /*064c*/ 	.short	0x010a
        /*064e*/ 	.byte	0x04
	.zero		1


	//   ....[84]....
        /*0650*/ 	.word	0x00004ab0
        /*0654*/ 	.word	0x000000ff
        /*0658*/ 	.word	0x00000070
        /*065c*/ 	.short	0x010b
        /*065e*/ 	.byte	0x04
	.zero		1


	//   ....[85]....
        /*0660*/ 	.word	0x00004af0
        /*0664*/ 	.word	0x000000ff
        /*0668*/ 	.word	0x00000000
        /*066c*/ 	.short	0x0101
        /*066e*/ 	.byte	0x06
	.zero		1


	//   ....[86]....
        /*0670*/ 	.word	0x00004b30
        /*0674*/ 	.word	0x000000ff
        /*0678*/ 	.word	0x00000098
        /*067c*/ 	.short	0x010a
        /*067e*/ 	.byte	0x04
	.zero		1


	//   ....[87]....
        /*0680*/ 	.word	0x00004d70
        /*0684*/ 	.word	0x000000ff
        /*0688*/ 	.word	0x00000078
        /*068c*/ 	.short	0x010b
        /*068e*/ 	.byte	0x04
	.zero		1


	//   ....[88]....
        /*0690*/ 	.word	0x00004d90
        /*0694*/ 	.word	0x000000ff
        /*0698*/ 	.word	0x00000000
        /*069c*/ 	.short	0x0101
        /*069e*/ 	.byte	0x05
	.zero		1


	//   ....[89]....
        /*06a0*/ 	.word	0x00004dc0
        /*06a4*/ 	.word	0x000000ff
        /*06a8*/ 	.word	0x00000080
        /*06ac*/ 	.short	0x010a
        /*06ae*/ 	.byte	0x04
	.zero		1


	//   ....[90]....
        /*06b0*/ 	.word	0x00004de0
        /*06b4*/ 	.word	0x000000ff
        /*06b8*/ 	.word	0x00000088
        /*06bc*/ 	.short	0x010a
        /*06be*/ 	.byte	0x04
	.zero		1


	//   ....[91]....
        /*06c0*/ 	.word	0x00004e00
        /*06c4*/ 	.word	0x000000ff
        /*06c8*/ 	.word	0x00000090
        /*06cc*/ 	.short	0x010a
        /*06ce*/ 	.byte	0x04
	.zero		1


	//   ....[92]....
        /*06d0*/ 	.word	0x00004e40
        /*06d4*/ 	.word	0x00000000
        /*06d8*/ 	.word	0x00000098
        /*06dc*/ 	.short	0x010a
        /*06de*/ 	.byte	0xff
	.zero		1


	//   ....[93]....
        /*06e0*/ 	.word	0x00005170
        /*06e4*/ 	.word	0x00000000
        /*06e8*/ 	.word	0x000000b0
        /*06ec*/ 	.short	0x010a
        /*06ee*/ 	.byte	0xff
	.zero		1


	//   ....[94]....
        /*06f0*/ 	.word	0x00005280
        /*06f4*/ 	.word	0x00000000
        /*06f8*/ 	.word	0x00000000
        /*06fc*/ 	.short	0x0101
        /*06fe*/ 	.byte	0xff
	.zero		1


	//   ....[95]....
        /*0700*/ 	.word	0x00005cd0
        /*0704*/ 	.word	0x000000ff
        /*0708*/ 	.word	0x00000060
        /*070c*/ 	.short	0x010a
        /*070e*/ 	.byte	0x30
	.zero		1


	//   ....[96]....
        /*0710*/ 	.word	0x00005d10
        /*0714*/ 	.word	0x00000040
        /*0718*/ 	.word	0x000000d0
        /*071c*/ 	.short	0x010a
        /*071e*/ 	.byte	0xff
	.zero		1


	//   ....[97]....
        /*0720*/ 	.word	0x00005e00
        /*0724*/ 	.word	0x000000ff
        /*0728*/ 	.word	0x00000060
        /*072c*/ 	.short	0x010a
        /*072e*/ 	.byte	0x30
	.zero		1


	//   ....[98]....
        /*0730*/ 	.word	0x00005ef0
        /*0734*/ 	.word	0x00000040
        /*0738*/ 	.word	0x000000d0
        /*073c*/ 	.short	0x010a
        /*073e*/ 	.byte	0xff
	.zero		1


	//   ....[99]....
        /*0740*/ 	.word	0x000069c0
        /*0744*/ 	.word	0x00000000
        /*0748*/ 	.word	0x00000000
        /*074c*/ 	.short	0x0101
        /*074e*/ 	.byte	0xff
	.zero		1


	//   ....[100]....
        /*0750*/ 	.word	0x000069d0
        /*0754*/ 	.word	0x00000002
        /*0758*/ 	.word	0x00000060
        /*075c*/ 	.short	0x010a
        /*075e*/ 	.byte	0xff
	.zero		1


	//   ....[101]....
        /*0760*/ 	.word	0x00006ab0
        /*0764*/ 	.word	0x00000002
        /*0768*/ 	.word	0x00000060
        /*076c*/ 	.short	0x010a
        /*076e*/ 	.byte	0xff
	.zero		1


	//   ....[102]....
        /*0770*/ 	.word	0x00007610
        /*0774*/ 	.word	0x00000048
        /*0778*/ 	.word	0x00000000
        /*077c*/ 	.short	0x0101
        /*077e*/ 	.byte	0xff
	.zero		1


	//   ....[103]....
        /*0780*/ 	.word	0x00007630
        /*0784*/ 	.word	0x00000000
        /*0788*/ 	.word	0x00000060
        /*078c*/ 	.short	0x010a
        /*078e*/ 	.byte	0xff
	.zero		1


	//   ....[104]....
        /*0790*/ 	.word	0x00007700
        /*0794*/ 	.word	0x00000000
        /*0798*/ 	.word	0x00000060
        /*079c*/ 	.short	0x010a
        /*079e*/ 	.byte	0xff
	.zero		1


	//   ....[105]....
        /*07a0*/ 	.word	0x00008260
        /*07a4*/ 	.word	0x00000048
        /*07a8*/ 	.word	0x00000000
        /*07ac*/ 	.short	0x0101
        /*07ae*/ 	.byte	0xff
	.zero		1


	//   ....[106]....
        /*07b0*/ 	.word	0x00008280
        /*07b4*/ 	.word	0x00000000
        /*07b8*/ 	.word	0x00000060
        /*07bc*/ 	.short	0x010a
        /*07be*/ 	.byte	0xff
	.zero		1


	//   ....[107]....
        /*07c0*/ 	.word	0x00008350
        /*07c4*/ 	.word	0x00000000
        /*07c8*/ 	.word	0x00000060
        /*07cc*/ 	.short	0x010a
        /*07ce*/ 	.byte	0xff
	.zero		1


	//   ....[108]....
        /*07d0*/ 	.word	0x00008690
        /*07d4*/ 	.word	0x000000ff
        /*07d8*/ 	.word	0x00000000
        /*07dc*/ 	.short	0x0101
        /*07de*/ 	.byte	0x05
	.zero		1


	//   ....[109]....
        /*07e0*/ 	.word	0x00008f10
        /*07e4*/ 	.word	0x00000000
        /*07e8*/ 	.word	0x00000000
        /*07ec*/ 	.short	0x0101
        /*07ee*/ 	.byte	0xff
	.zero		1


	//   ....[110]....
        /*07f0*/ 	.word	0x00009180
        /*07f4*/ 	.word	0x000000ff
        /*07f8*/ 	.word	0x00000000
        /*07fc*/ 	.short	0x0101
        /*07fe*/ 	.byte	0x04
	.zero		1


	//   ....[111]....
        /*0800*/ 	.word	0x000091a0
        /*0804*/ 	.word	0x00000002
        /*0808*/ 	.word	0x00000120
        /*080c*/ 	.short	0x010a
        /*080e*/ 	.byte	0xff
	.zero		1


	//   ....[112]....
        /*0810*/ 	.word	0x00009200
        /*0814*/ 	.word	0x00000002
        /*0818*/ 	.word	0x00000030
        /*081c*/ 	.short	0x010a
        /*081e*/ 	.byte	0xff
	.zero		1


	//   ....[113]....
        /*0820*/ 	.word	0x00009260
        /*0824*/ 	.word	0x00000002
        /*0828*/ 	.word	0x00000030
        /*082c*/ 	.short	0x010a
        /*082e*/ 	.byte	0xff
	.zero		1


	//   ....[114]....
        /*0830*/ 	.word	0x000092b0
        /*0834*/ 	.word	0x00000002
        /*0838*/ 	.word	0x000000b0
        /*083c*/ 	.short	0x010a
        /*083e*/ 	.byte	0xff
	.zero		1


	//   ....[115]....
        /*0840*/ 	.word	0x00009310
        /*0844*/ 	.word	0x00000000
        /*0848*/ 	.word	0x00000000
        /*084c*/ 	.short	0x010a
        /*084e*/ 	.byte	0xff
	.zero		1


	//   ....[116]....
        /*0850*/ 	.word	0x00009370
        /*0854*/ 	.word	0x00000000
        /*0858*/ 	.word	0x00000000
        /*085c*/ 	.short	0x010a
        /*085e*/ 	.byte	0xff
	.zero		1


	//   ....[117]....
        /*0860*/ 	.word	0x000093d0
        /*0864*/ 	.word	0x00000000
        /*0868*/ 	.word	0x00000000
        /*086c*/ 	.short	0x010a
        /*086e*/ 	.byte	0xff
	.zero		1


	//   ....[118]....
        /*0870*/ 	.word	0x00009430
        /*0874*/ 	.word	0x00000000
        /*0878*/ 	.word	0x00000000
        /*087c*/ 	.short	0x010a
        /*087e*/ 	.byte	0xff
	.zero		1


	//   ....[119]....
        /*0880*/ 	.word	0x00009490
        /*0884*/ 	.word	0x00000000
        /*0888*/ 	.word	0x00000000
        /*088c*/ 	.short	0x010a
        /*088e*/ 	.byte	0xff
	.zero		1


	//   ....[120]....
        /*0890*/ 	.word	0x000094e0
        /*0894*/ 	.word	0x00000000
        /*0898*/ 	.word	0x00000110
        /*089c*/ 	.short	0x010a
        /*089e*/ 	.byte	0xff
	.zero		1


	//   ....[121]....
        /*08a0*/ 	.word	0x00009540
        /*08a4*/ 	.word	0x00000000
        /*08a8*/ 	.word	0x000000c0
        /*08ac*/ 	.short	0x010a
        /*08ae*/ 	.byte	0xff
	.zero		1


	//   ....[122]....
        /*08b0*/ 	.word	0x00009590
        /*08b4*/ 	.word	0x00000000
        /*08b8*/ 	.word	0x000000b0
        /*08bc*/ 	.short	0x010a
        /*08be*/ 	.byte	0xff
	.zero		1


	//   ....[123]....
        /*08c0*/ 	.word	0x000095f0
        /*08c4*/ 	.word	0x00000000
        /*08c8*/ 	.word	0x000000c0
        /*08cc*/ 	.short	0x010a
        /*08ce*/ 	.byte	0xff
	.zero		1


	//   ....[124]....
        /*08d0*/ 	.word	0x00009640
        /*08d4*/ 	.word	0x00000000
        /*08d8*/ 	.word	0x000000b0
        /*08dc*/ 	.short	0x010a
        /*08de*/ 	.byte	0xff
	.zero		1


	//   ....[125]....
        /*08e0*/ 	.word	0x000096a0
        /*08e4*/ 	.word	0x00000002
        /*08e8*/ 	.word	0x000000f0
        /*08ec*/ 	.short	0x010a
        /*08ee*/ 	.byte	0xff
	.zero		1


	//   ....[126]....
        /*08f0*/ 	.word	0x00009700
        /*08f4*/ 	.word	0x00000000
        /*08f8*/ 	.word	0x00000000
        /*08fc*/ 	.short	0x010a
        /*08fe*/ 	.byte	0xff
	.zero		1


	//   ....[127]....
        /*0900*/ 	.word	0x00009760
        /*0904*/ 	.word	0x00000000
        /*0908*/ 	.word	0x00000000
        /*090c*/ 	.short	0x010a
        /*090e*/ 	.byte	0xff
	.zero		1


	//   ....[128]....
        /*0910*/ 	.word	0x000097c0
        /*0914*/ 	.word	0x00000000
        /*0918*/ 	.word	0x00000000
        /*091c*/ 	.short	0x010a
        /*091e*/ 	.byte	0xff
	.zero		1


	//   ....[129]....
        /*0920*/ 	.word	0x00009820
        /*0924*/ 	.word	0x00000000
        /*0928*/ 	.word	0x00000000
        /*092c*/ 	.short	0x010a
        /*092e*/ 	.byte	0xff
	.zero		1


	//   ....[130]....
        /*0930*/ 	.word	0x00009880
        /*0934*/ 	.word	0x00000000
        /*0938*/ 	.word	0x00000000
        /*093c*/ 	.short	0x010a
        /*093e*/ 	.byte	0xff
	.zero		1


	//   ....[131]....
        /*0940*/ 	.word	0x000098d0
        /*0944*/ 	.word	0x00000000
        /*0948*/ 	.word	0x000000b0
        /*094c*/ 	.short	0x010a
        /*094e*/ 	.byte	0xff
	.zero		1


	//   ....[132]....
        /*0950*/ 	.word	0x00009930
        /*0954*/ 	.word	0x00000000
        /*0958*/ 	.word	0x000000a8
        /*095c*/ 	.short	0x010a
        /*095e*/ 	.byte	0xff
	.zero		1


	//   ....[133]....
        /*0960*/ 	.word	0x00009990
        /*0964*/ 	.word	0x00000000
        /*0968*/ 	.word	0x00000080
        /*096c*/ 	.short	0x010a
        /*096e*/ 	.byte	0xff
	.zero		1


	//   ....[134]....
        /*0970*/ 	.word	0x000099f0
        /*0974*/ 	.word	0x00000000
        /*0978*/ 	.word	0x00000088
        /*097c*/ 	.short	0x010a
        /*097e*/ 	.byte	0xff
	.zero		1


	//   ....[135]....
        /*0980*/ 	.word	0x00009a50
        /*0984*/ 	.word	0x00000000
        /*0988*/ 	.word	0x00000090
        /*098c*/ 	.short	0x010a
        /*098e*/ 	.byte	0xff
	.zero		1


	//   ....[136]....
        /*0990*/ 	.word	0x00009ab0
        /*0994*/ 	.word	0x00000000
        /*0998*/ 	.word	0x00000098
        /*099c*/ 	.short	0x010a
        /*099e*/ 	.byte	0xff
	.zero		1


	//   ....[137]....
        /*09a0*/ 	.word	0x00009b10
        /*09a4*/ 	.word	0x00000000
        /*09a8*/ 	.word	0x00000080
        /*09ac*/ 	.short	0x010a
        /*09ae*/ 	.byte	0xff
	.zero		1


	//   ....[138]....
        /*09b0*/ 	.word	0x00009b70
        /*09b4*/ 	.word	0x00000000
        /*09b8*/ 	.word	0x00000088
        /*09bc*/ 	.short	0x010a
        /*09be*/ 	.byte	0xff
	.zero		1


	//   ....[139]....
        /*09c0*/ 	.word	0x00009bd0
        /*09c4*/ 	.word	0x00000000
        /*09c8*/ 	.word	0x00000090
        /*09cc*/ 	.short	0x010a
        /*09ce*/ 	.byte	0xff
	.zero		1


	//   ....[140]....
        /*09d0*/ 	.word	0x00009c20
        /*09d4*/ 	.word	0x00000000
        /*09d8*/ 	.word	0x000000b0
        /*09dc*/ 	.short	0x010a
        /*09de*/ 	.byte	0xff
	.zero		1


	//   ....[141]....
        /*09e0*/ 	.word	0x00009c80
        /*09e4*/ 	.word	0x00000002
        /*09e8*/ 	.word	0x00000060
        /*09ec*/ 	.short	0x010a
        /*09ee*/ 	.byte	0xff
	.zero		1


	//   ....[142]....
        /*09f0*/ 	.word	0x00009cd0
        /*09f4*/ 	.word	0x00000040
        /*09f8*/ 	.word	0x000000d0
        /*09fc*/ 	.short	0x010a
        /*09fe*/ 	.byte	0xff
	.zero		1


	//   ....[143]....
        /*0a00*/ 	.word	0x00009d20
        /*0a04*/ 	.word	0x00000002
        /*0a08*/ 	.word	0x00000060
        /*0a0c*/ 	.short	0x010a
        /*0a0e*/ 	.byte	0xff
	.zero		1


	//   ....[144]....
        /*0a10*/ 	.word	0x00009d70
        /*0a14*/ 	.word	0x00000000
        /*0a18*/ 	.word	0x00000060
        /*0a1c*/ 	.short	0x010a
        /*0a1e*/ 	.byte	0xff
	.zero		1


	//   ....[145]....
        /*0a20*/ 	.word	0x00009dc0
        /*0a24*/ 	.word	0x00000000
        /*0a28*/ 	.word	0x00000060
        /*0a2c*/ 	.short	0x010a
        /*0a2e*/ 	.byte	0xff
	.zero		1


	//----- nvinfo : EIATTR_NUM_MBARRIERS
	.align		4
.L_47:
        /*0a30*/ 	.byte	0x03, 0x38
        /*0a32*/ 	.short	0x0026


	//----- nvinfo : EIATTR_EXIT_INSTR_OFFSETS
	.align		4
        /*0a34*/ 	.byte	0x04, 0x1c
        /*0a36*/ 	.short	(.L_49 - .L_48)


	//   ....[0]....
.L_48:
        /*0a38*/ 	.word	0x00002a00


	//   ....[1]....
        /*0a3c*/ 	.word	0x00002f00


	//   ....[2]....
        /*0a40*/ 	.word	0x00002f60


	//   ....[3]....
        /*0a44*/ 	.word	0x00003e70


	//   ....[4]....
        /*0a48*/ 	.word	0x00004e70


	//   ....[5]....
        /*0a4c*/ 	.word	0x00004eb0


	//   ....[6]....
        /*0a50*/ 	.word	0x00009070


	//   ....[7]....
        /*0a54*/ 	.word	0x000090f0


	//   ....[8]....
        /*0a58*/ 	.word	0x00009120


	//   ....[9]....
        /*0a5c*/ 	.word	0x00009190


	//----- nvinfo : EIATTR_MAX_THREADS
	.align		4
.L_49:
        /*0a60*/ 	.byte	0x04, 0x05
        /*0a62*/ 	.short	(.L_51 - .L_50)
.L_50:
        /*0a64*/ 	.word	0x00000100
        /*0a68*/ 	.word	0x00000001
        /*0a6c*/ 	.word	0x00000001


	//----- nvinfo : EIATTR_CRS_STACK_SIZE
	.align		4
.L_51:
        /*0a70*/ 	.byte	0x04, 0x1e
        /*0a72*/ 	.short	(.L_53 - .L_52)
.L_52:
        /*0a74*/ 	.word	0x00000000


	//----- nvinfo : EIATTR_CBANK_PARAM_SIZE
	.align		4
.L_53:
        /*0a78*/ 	.byte	0x03, 0x19
        /*0a7a*/ 	.short	0x0800


	//----- nvinfo : EIATTR_PARAM_CBANK
	.align		4
        /*0a7c*/ 	.byte	0x04, 0x0a
        /*0a7e*/ 	.short	(.L_55 - .L_54)
	.align		4
.L_54:
        /*0a80*/ 	.word	index@(.nv.constant0._ZN7cutlass13device_kernelINS_4gemm6kernel13GemmUniversalIN4cute5tupleIJiiiiEEENS1_10collective13CollectiveMmaINS1_35MainloopSm100TmaUmmaWarpSpecializedILi6ELi2ELi4ENS5_IJNS4_1CILi1EEENSA_ILi4EEESB_EEEEENS5_IJNSA_ILi128EEESF_NSA_ILi64EEEEEENS_6half_tENS5_IJSB_llEEESI_NS5_IJlSB_lEEENS4_8TiledMMAINS4_8MMA_AtomIJNS4_20SM100_MMA_F16BF16_SSISI_SI_fLi128ELi128ELNS4_4UMMA5MajorE1ELSP_0ELNSO_7ScaleInE0ELSQ_0EEEEEENS4_6LayoutINS5_IJSB_SB_SB_EEENS5_IJNSA_ILi0EEESV_SV_EEEEENS5_IJNS4_10UnderscoreESY_SY_EEEEENS4_23SM90_TMA_LOAD_MULTICASTENS4_14ComposedLayoutINS4_7SwizzleILi3ELi4ELi3EEENS4_18smem_ptr_flag_bitsILi16EEENST_INS5_IJSG_NSA_ILi8EEEEEENS5_IJSB_SG_EEEEEEEvNS4_8identityENS4_13SM90_TMA_LOADENS12_IS14_S16_NST_INS5_IJS17_SG_EEENS5_IJSG_SB_EEEEEEEvS1C_EENS_8epilogue10collective18CollectiveEpilogueINS1J_23Sm100TmaWarpSpecializedILi4ELi2ELi32ELb1ELb0EEEJSH_NS5_IJNST_ISF_SB_EENST_INSA_ILi32EEESB_EEEEESI_SK_SI_SK_NS1J_6fusion15FusionCallbacksIS1N_NS1S_17LinearCombinationISI_fSI_fLNS_15FloatRoundStyleE2EEESH_S1R_JEEENS4_5SM1004TMEM4LOAD26SM100_TMEM_LOAD_32dp32b32xES1D_NS12_INS13_ILi2ELi4ELi3EEES16_NST_INS5_IJS17_S1P_EEENS5_IJS1P_SB_EEEEEEENS4_39AutoVectorizingCopyWithAssumedAlignmentILi128EEENS4_14SM90_TMA_STOREES26_S28_S28_EEEvvEEEEvNT_6ParamsE)
        /*0a84*/ 	.short	0x0380
        /*0a86*/ 	.short	0x0800


	//----- nvinfo : EIATTR_SW_WAR
	.align		4
.L_55:
        /*0a88*/ 	.byte	0x04, 0x36
        /*0a8a*/ 	.short	(.L_57 - .L_56)
.L_56:
        /*0a8c*/ 	.word	0x00000008
.L_57:


//--------------------- .nv.callgraph             --------------------------
	.section	.nv.callgraph,"",@"SHT_CUDA_CALLGRAPH"
	.align	4
	.sectionentsize	8
	.align		4
        /*0000*/ 	.word	0x00000000
	.align		4
        /*0004*/ 	.word	0xffffffff
	.align		4
        /*0008*/ 	.word	index@(_ZN7cutlass13device_kernelINS_4gemm6kernel13GemmUniversalIN4cute5tupleIJiiiiEEENS1_10collective13CollectiveMmaINS1_35MainloopSm100TmaUmmaWarpSpecializedILi6ELi2ELi4ENS5_IJNS4_1CILi1EEENSA_ILi4EEESB_EEEEENS5_IJNSA_ILi128EEESF_NSA_ILi64EEEEEENS_6half_tENS5_IJSB_llEEESI_NS5_IJlSB_lEEENS4_8TiledMMAINS4_8MMA_AtomIJNS4_20SM100_MMA_F16BF16_SSISI_SI_fLi128ELi128ELNS4_4UMMA5MajorE1ELSP_0ELNSO_7ScaleInE0ELSQ_0EEEEEENS4_6LayoutINS5_IJSB_SB_SB_EEENS5_IJNSA_ILi0EEESV_SV_EEEEENS5_IJNS4_10UnderscoreESY_SY_EEEEENS4_23SM90_TMA_LOAD_MULTICASTENS4_14ComposedLayoutINS4_7SwizzleILi3ELi4ELi3EEENS4_18smem_ptr_flag_bitsILi16EEENST_INS5_IJSG_NSA_ILi8EEEEEENS5_IJSB_SG_EEEEEEEvNS4_8identityENS4_13SM90_TMA_LOADENS12_IS14_S16_NST_INS5_IJS17_SG_EEENS5_IJSG_SB_EEEEEEEvS1C_EENS_8epilogue10collective18CollectiveEpilogueINS1J_23Sm100TmaWarpSpecializedILi4ELi2ELi32ELb1ELb0EEEJSH_NS5_IJNST_ISF_SB_EENST_INSA_ILi32EEESB_EEEEESI_SK_SI_SK_NS1J_6fusion15FusionCallbacksIS1N_NS1S_17LinearCombinationISI_fSI_fLNS_15FloatRoundStyleE2EEESH_S1R_JEEENS4_5SM1004TMEM4LOAD26SM100_TMEM_LOAD_32dp32b32xES1D_NS12_INS13_ILi2ELi4ELi3EEES16_NST_INS5_IJS17_S1P_EEENS5_IJS1P_SB_EEEEEEENS4_39AutoVectorizingCopyWithAssumedAlignmentILi128EEENS4_14SM90_TMA_STOREES26_S28_S28_EEEvvEEEEvNT_6ParamsE)
	.align		4
        /*000c*/ 	.word	index@(__assertfail)
	.align		4
        /*0010*/ 	.word	0x00000000
	.align		4
        /*0014*/ 	.word	0xfffffffe
	.align		4
        /*0018*/ 	.word	0x00000000
	.align		4
        /*001c*/ 	.word	0xfffffffd
	.align		4
        /*0020*/ 	.word	0x00000000
	.align		4
        /*0024*/ 	.word	0xfffffffc


//--------------------- .nv.constant4             --------------------------
	.section	.nv.constant4,"a",@progbits
	.align	8
	.align		8
.nv.constant4:
        /*0000*/ 	.dword	__assertfail
	.align		8
        /*0008*/ 	.dword	__unnamed_1
	.align		8
        /*0010*/ 	.dword	__unnamed_2
	.align		8
        /*0018*/ 	.dword	_ZN40_INTERNAL_33918e01_4_k_cu_377d0da0_330904cuda3std3__45__cpo5beginE
	.align		8
        /*0020*/ 	.dword	_ZN40_INTERNAL_33918e01_4_k_cu_377d0da0_330904cuda3std3__45__cpo3endE
	.align		8
        /*0028*/ 	.dword	_ZN40_INTERNAL_33918e01_4_k_cu_377d0da0_330904cuda3std3__45__cpo6cbeginE
	.align		8
        /*0030*/ 	.dword	_ZN40_INTERNAL_33918e01_4_k_cu_377d0da0_330904cuda3std3__45__cpo4cendE
	.align		8
        /*0038*/ 	.dword	_ZN40_INTERNAL_33918e01_4_k_cu_377d0da0_330904cuda3std3__442_GLOBAL__N__33918e01_4_k_cu_377d0da0_330906ignoreE
	.align		8
        /*0040*/ 	.dword	_ZN40_INTERNAL_33918e01_4_k_cu_377d0da0_330904cuda3std3__419piecewise_constructE
	.align		8
        /*0048*/ 	.dword	_ZN40_INTERNAL_33918e01_4_k_cu_377d0da0_330904cuda3std3__48in_placeE
	.align		8
        /*0050*/ 	.dword	_ZN40_INTERNAL_33918e01_4_k_cu_377d0da0_330904cuda3std6ranges3__45__cpo4swapE
	.align		8
        /*0058*/ 	.dword	_ZN40_INTERNAL_33918e01_4_k_cu_377d0da0_330904cuda3std6ranges3__45__cpo9iter_moveE
	.align		8
        /*0060*/ 	.dword	_ZN40_INTERNAL_33918e01_4_k_cu_377d0da0_330904cute7productE
	.align		8
        /*0068*/ 	.dword	_ZN40_INTERNAL_33918e01_4_k_cu_377d0da0_330904cute1_E
	.align		8
        /*0070*/ 	.dword	$str$25
	.align		8
        /*0078*/ 	.dword	$str$26
	.align		8
        /*0080*/ 	.dword	$str$27
	.align		8
        /*0088*/ 	.dword	$str$28


//--------------------- .text._ZN7cutlass13device_kernelINS_4gemm6kernel13GemmUniversalIN4cute5tupleIJiiiiEEENS1_10collective13CollectiveMmaINS1_35MainloopSm100TmaUmmaWarpSpecializedILi6ELi2ELi4ENS5_IJNS4_1CILi1EEENSA_ILi4EEESB_EEEEENS5_IJNSA_ILi128EEESF_NSA_ILi64EEEEEENS_6half_tENS5_IJSB_llEEESI_NS5_IJlSB_lEEENS4_8TiledMMAINS4_8MMA_AtomIJNS4_20SM100_MMA_F16BF16_SSISI_SI_fLi128ELi128ELNS4_4UMMA5MajorE1ELSP_0ELNSO_7ScaleInE0ELSQ_0EEEEEENS4_6LayoutINS5_IJSB_SB_SB_EEENS5_IJNSA_ILi0EEESV_SV_EEEEENS5_IJNS4_10UnderscoreESY_SY_EEEEENS4_23SM90_TMA_LOAD_MULTICASTENS4_14ComposedLayoutINS4_7SwizzleILi3ELi4ELi3EEENS4_18smem_ptr_flag_bitsILi16EEENST_INS5_IJSG_NSA_ILi8EEEEEENS5_IJSB_SG_EEEEEEEvNS4_8identityENS4_13SM90_TMA_LOADENS12_IS14_S16_NST_INS5_IJS17_SG_EEENS5_IJSG_SB_EEEEEEEvS1C_EENS_8epilogue10collective18CollectiveEpilogueINS1J_23Sm100TmaWarpSpecializedILi4ELi2ELi32ELb1ELb0EEEJSH_NS5_IJNST_ISF_SB_EENST_INSA_ILi32EEESB_EEEEESI_SK_SI_SK_NS1J_6fusion15FusionCallbacksIS1N_NS1S_17LinearCombinationISI_fSI_fLNS_15FloatRoundStyleE2EEESH_S1R_JEEENS4_5SM1004TMEM4LOAD26SM100_TMEM_LOAD_32dp32b32xES1D_NS12_INS13_ILi2ELi4ELi3EEES16_NST_INS5_IJS17_S1P_EEENS5_IJS1P_SB_EEEEEEENS4_39AutoVectorizingCopyWithAssumedAlignmentILi128EEENS4_14SM90_TMA_STOREES26_S28_S28_EEEvvEEEEvNT_6ParamsE --------------------------
	.section	.text._ZN7cutlass13device_kernelINS_4gemm6kernel13GemmUniversalIN4cute5tupleIJiiiiEEENS1_10collective13CollectiveMmaINS1_35MainloopSm100TmaUmmaWarpSpecializedILi6ELi2ELi4ENS5_IJNS4_1CILi1EEENSA_ILi4EEESB_EEEEENS5_IJNSA_ILi128EEESF_NSA_ILi64EEEEEENS_6half_tENS5_IJSB_llEEESI_NS5_IJlSB_lEEENS4_8TiledMMAINS4_8MMA_AtomIJNS4_20SM100_MMA_F16BF16_SSISI_SI_fLi128ELi128ELNS4_4UMMA5MajorE1ELSP_0ELNSO_7ScaleInE0ELSQ_0EEEEEENS4_6LayoutINS5_IJSB_SB_SB_EEENS5_IJNSA_ILi0EEESV_SV_EEEEENS5_IJNS4_10UnderscoreESY_SY_EEEEENS4_23SM90_TMA_LOAD_MULTICASTENS4_14ComposedLayoutINS4_7SwizzleILi3ELi4ELi3EEENS4_18smem_ptr_flag_bitsILi16EEENST_INS5_IJSG_NSA_ILi8EEEEEENS5_IJSB_SG_EEEEEEEvNS4_8identityENS4_13SM90_TMA_LOADENS12_IS14_S16_NST_INS5_IJS17_SG_EEENS5_IJSG_SB_EEEEEEEvS1C_EENS_8epilogue10collective18CollectiveEpilogueINS1J_23Sm100TmaWarpSpecializedILi4ELi2ELi32ELb1ELb0EEEJSH_NS5_IJNST_ISF_SB_EENST_INSA_ILi32EEESB_EEEEESI_SK_SI_SK_NS1J_6fusion15FusionCallbacksIS1N_NS1S_17LinearCombinationISI_fSI_fLNS_15FloatRoundStyleE2EEESH_S1R_JEEENS4_5SM1004TMEM4LOAD26SM100_TMEM_LOAD_32dp32b32xES1D_NS12_INS13_ILi2ELi4ELi3EEES16_NST_INS5_IJS17_S1P_EEENS5_IJS1P_SB_EEEEEEENS4_39AutoVectorizingCopyWithAssumedAlignmentILi128EEENS4_14SM90_TMA_STOREES26_S28_S28_EEEvvEEEEvNT_6ParamsE,"ax",@progbits
	.align	128
.text._ZN7cutlass13device_kernelINS_4gemm6kernel13GemmUniversalIN4cute5tupleIJiiiiEEENS1_10collective13CollectiveMmaINS1_35MainloopSm100TmaUmmaWarpSpecializedILi6ELi2ELi4ENS5_IJNS4_1CILi1EEENSA_ILi4EEESB_EEEEENS5_IJNSA_ILi128EEESF_NSA_ILi64EEEEEENS_6half_tENS5_IJSB_llEEESI_NS5_IJlSB_lEEENS4_8TiledMMAINS4_8MMA_AtomIJNS4_20SM100_MMA_F16BF16_SSISI_SI_fLi128ELi128ELNS4_4UMMA5MajorE1ELSP_0ELNSO_7ScaleInE0ELSQ_0EEEEEENS4_6LayoutINS5_IJSB_SB_SB_EEENS5_IJNSA_ILi0EEESV_SV_EEEEENS5_IJNS4_10UnderscoreESY_SY_EEEEENS4_23SM90_TMA_LOAD_MULTICASTENS4_14ComposedLayoutINS4_7SwizzleILi3ELi4ELi3EEENS4_18smem_ptr_flag_bitsILi16EEENST_INS5_IJSG_NSA_ILi8EEEEEENS5_IJSB_SG_EEEEEEEvNS4_8identityENS4_13SM90_TMA_LOADENS12_IS14_S16_NST_INS5_IJS17_SG_EEENS5_IJSG_SB_EEEEEEEvS1C_EENS_8epilogue10collective18CollectiveEpilogueINS1J_23Sm100TmaWarpSpecializedILi4ELi2ELi32ELb1ELb0EEEJSH_NS5_IJNST_ISF_SB_EENST_INSA_ILi32EEESB_EEEEESI_SK_SI_SK_NS1J_6fusion15FusionCallbacksIS1N_NS1S_17LinearCombinationISI_fSI_fLNS_15FloatRoundStyleE2EEESH_S1R_JEEENS4_5SM1004TMEM4LOAD26SM100_TMEM_LOAD_32dp32b32xES1D_NS12_INS13_ILi2ELi4ELi3EEES16_NST_INS5_IJS17_S1P_EEENS5_IJS1P_SB_EEEEEEENS4_39AutoVectorizingCopyWithAssumedAlignmentILi128EEENS4_14SM90_TMA_STOREES26_S28_S28_EEEvvEEEEvNT_6ParamsE:
        .type           _ZN7cutlass13device_kernelINS_4gemm6kernel13GemmUniversalIN4cute5tupleIJiiiiEEENS1_10collective13CollectiveMmaINS1_35MainloopSm100TmaUmmaWarpSpecializedILi6ELi2ELi4ENS5_IJNS4_1CILi1EEENSA_ILi4EEESB_EEEEENS5_IJNSA_ILi128EEESF_NSA_ILi64EEEEEENS_6half_tENS5_IJSB_llEEESI_NS5_IJlSB_lEEENS4_8TiledMMAINS4_8MMA_AtomIJNS4_20SM100_MMA_F16BF16_SSISI_SI_fLi128ELi128ELNS4_4UMMA5MajorE1ELSP_0ELNSO_7ScaleInE0ELSQ_0EEEEEENS4_6LayoutINS5_IJSB_SB_SB_EEENS5_IJNSA_ILi0EEESV_SV_EEEEENS5_IJNS4_10UnderscoreESY_SY_EEEEENS4_23SM90_TMA_LOAD_MULTICASTENS4_14ComposedLayoutINS4_7SwizzleILi3ELi4ELi3EEENS4_18smem_ptr_flag_bitsILi16EEENST_INS5_IJSG_NSA_ILi8EEEEEENS5_IJSB_SG_EEEEEEEvNS4_8identityENS4_13SM90_TMA_LOADENS12_IS14_S16_NST_INS5_IJS17_SG_EEENS5_IJSG_SB_EEEEEEEvS1C_EENS_8epilogue10collective18CollectiveEpilogueINS1J_23Sm100TmaWarpSpecializedILi4ELi2ELi32ELb1ELb0EEEJSH_NS5_IJNST_ISF_SB_EENST_INSA_ILi32EEESB_EEEEESI_SK_SI_SK_NS1J_6fusion15FusionCallbacksIS1N_NS1S_17LinearCombinationISI_fSI_fLNS_15FloatRoundStyleE2EEESH_S1R_JEEENS4_5SM1004TMEM4LOAD26SM100_TMEM_LOAD_32dp32b32xES1D_NS12_INS13_ILi2ELi4ELi3EEES16_NST_INS5_IJS17_S1P_EEENS5_IJS1P_SB_EEEEEEENS4_39AutoVectorizingCopyWithAssumedAlignmentILi128EEENS4_14SM90_TMA_STOREES26_S28_S28_EEEvvEEEEvNT_6ParamsE,@function
        .size           _ZN7cutlass13device_kernelINS_4gemm6kernel13GemmUniversalIN4cute5tupleIJiiiiEEENS1_10collective13CollectiveMmaINS1_35MainloopSm100TmaUmmaWarpSpecializedILi6ELi2ELi4ENS5_IJNS4_1CILi1EEENSA_ILi4EEESB_EEEEENS5_IJNSA_ILi128EEESF_NSA_ILi64EEEEEENS_6half_tENS5_IJSB_llEEESI_NS5_IJlSB_lEEENS4_8TiledMMAINS4_8MMA_AtomIJNS4_20SM100_MMA_F16BF16_SSISI_SI_fLi128ELi128ELNS4_4UMMA5MajorE1ELSP_0ELNSO_7ScaleInE0ELSQ_0EEEEEENS4_6LayoutINS5_IJSB_SB_SB_EEENS5_IJNSA_ILi0EEESV_SV_EEEEENS5_IJNS4_10UnderscoreESY_SY_EEEEENS4_23SM90_TMA_LOAD_MULTICASTENS4_14ComposedLayoutINS4_7SwizzleILi3ELi4ELi3EEENS4_18smem_ptr_flag_bitsILi16EEENST_INS5_IJSG_NSA_ILi8EEEEEENS5_IJSB_SG_EEEEEEEvNS4_8identityENS4_13SM90_TMA_LOADENS12_IS14_S16_NST_INS5_IJS17_SG_EEENS5_IJSG_SB_EEEEEEEvS1C_EENS_8epilogue10collective18CollectiveEpilogueINS1J_23Sm100TmaWarpSpecializedILi4ELi2ELi32ELb1ELb0EEEJSH_NS5_IJNST_ISF_SB_EENST_INSA_ILi32EEESB_EEEEESI_SK_SI_SK_NS1J_6fusion15FusionCallbacksIS1N_NS1S_17LinearCombinationISI_fSI_fLNS_15FloatRoundStyleE2EEESH_S1R_JEEENS4_5SM1004TMEM4LOAD26SM100_TMEM_LOAD_32dp32b32xES1D_NS12_INS13_ILi2ELi4ELi3EEES16_NST_INS5_IJS17_S1P_EEENS5_IJS1P_SB_EEEEEEENS4_39AutoVectorizingCopyWithAssumedAlignmentILi128EEENS4_14SM90_TMA_STOREES26_S28_S28_EEEvvEEEEvNT_6ParamsE,(.L_x_189 - _ZN7cutlass13device_kernelINS_4gemm6kernel13GemmUniversalIN4cute5tupleIJiiiiEEENS1_10collective13CollectiveMmaINS1_35MainloopSm100TmaUmmaWarpSpecializedILi6ELi2ELi4ENS5_IJNS4_1CILi1EEENSA_ILi4EEESB_EEEEENS5_IJNSA_ILi128EEESF_NSA_ILi64EEEEEENS_6half_tENS5_IJSB_llEEESI_NS5_IJlSB_lEEENS4_8TiledMMAINS4_8MMA_AtomIJNS4_20SM100_MMA_F16BF16_SSISI_SI_fLi128ELi128ELNS4_4UMMA5MajorE1ELSP_0ELNSO_7ScaleInE0ELSQ_0EEEEEENS4_6LayoutINS5_IJSB_SB_SB_EEENS5_IJNSA_ILi0EEESV_SV_EEEEENS5_IJNS4_10UnderscoreESY_SY_EEEEENS4_23SM90_TMA_LOAD_MULTICASTENS4_14ComposedLayoutINS4_7SwizzleILi3ELi4ELi3EEENS4_18smem_ptr_flag_bitsILi16EEENST_INS5_IJSG_NSA_ILi8EEEEEENS5_IJSB_SG_EEEEEEEvNS4_8identityENS4_13SM90_TMA_LOADENS12_IS14_S16_NST_INS5_IJS17_SG_EEENS5_IJSG_SB_EEEEEEEvS1C_EENS_8epilogue10collective18CollectiveEpilogueINS1J_23Sm100TmaWarpSpecializedILi4ELi2ELi32ELb1ELb0EEEJSH_NS5_IJNST_ISF_SB_EENST_INSA_ILi32EEESB_EEEEESI_SK_SI_SK_NS1J_6fusion15FusionCallbacksIS1N_NS1S_17LinearCombinationISI_fSI_fLNS_15FloatRoundStyleE2EEESH_S1R_JEEENS4_5SM1004TMEM4LOAD26SM100_TMEM_LOAD_32dp32b32xES1D_NS12_INS13_ILi2ELi4ELi3EEES16_NST_INS5_IJS17_S1P_EEENS5_IJS1P_SB_EEEEEEENS4_39AutoVectorizingCopyWithAssumedAlignmentILi128EEENS4_14SM90_TMA_STOREES26_S28_S28_EEEvvEEEEvNT_6ParamsE)
        .other          _ZN7cutlass13device_kernelINS_4gemm6kernel13GemmUniversalIN4cute5tupleIJiiiiEEENS1_10collective13CollectiveMmaINS1_35MainloopSm100TmaUmmaWarpSpecializedILi6ELi2ELi4ENS5_IJNS4_1CILi1EEENSA_ILi4EEESB_EEEEENS5_IJNSA_ILi128EEESF_NSA_ILi64EEEEEENS_6half_tENS5_IJSB_llEEESI_NS5_IJlSB_lEEENS4_8TiledMMAINS4_8MMA_AtomIJNS4_20SM100_MMA_F16BF16_SSISI_SI_fLi128ELi128ELNS4_4UMMA5MajorE1ELSP_0ELNSO_7ScaleInE0ELSQ_0EEEEEENS4_6LayoutINS5_IJSB_SB_SB_EEENS5_IJNSA_ILi0EEESV_SV_EEEEENS5_IJNS4_10UnderscoreESY_SY_EEEEENS4_23SM90_TMA_LOAD_MULTICASTENS4_14ComposedLayoutINS4_7SwizzleILi3ELi4ELi3EEENS4_18smem_ptr_flag_bitsILi16EEENST_INS5_IJSG_NSA_ILi8EEEEEENS5_IJSB_SG_EEEEEEEvNS4_8identityENS4_13SM90_TMA_LOADENS12_IS14_S16_NST_INS5_IJS17_SG_EEENS5_IJSG_SB_EEEEEEEvS1C_EENS_8epilogue10collective18CollectiveEpilogueINS1J_23Sm100TmaWarpSpecializedILi4ELi2ELi32ELb1ELb0EEEJSH_NS5_IJNST_ISF_SB_EENST_INSA_ILi32EEESB_EEEEESI_SK_SI_SK_NS1J_6fusion15FusionCallbacksIS1N_NS1S_17LinearCombinationISI_fSI_fLNS_15FloatRoundStyleE2EEESH_S1R_JEEENS4_5SM1004TMEM4LOAD26SM100_TMEM_LOAD_32dp32b32xES1D_NS12_INS13_ILi2ELi4ELi3EEES16_NST_INS5_IJS17_S1P_EEENS5_IJS1P_SB_EEEEEEENS4_39AutoVectorizingCopyWithAssumedAlignmentILi128EEENS4_14SM90_TMA_STOREES26_S28_S28_EEEvvEEEEvNT_6ParamsE,@"STO_CUDA_ENTRY STV_DEFAULT"
_ZN7cutlass13device_kernelINS_4gemm6kernel13GemmUniversalIN4cute5tupleIJiiiiEEENS1_10collective13CollectiveMmaINS1_35MainloopSm100TmaUmmaWarpSpecializedILi6ELi2ELi4ENS5_IJNS4_1CILi1EEENSA_ILi4EEESB_EEEEENS5_IJNSA_ILi128EEESF_NSA_ILi64EEEEEENS_6half_tENS5_IJSB_llEEESI_NS5_IJlSB_lEEENS4_8TiledMMAINS4_8MMA_AtomIJNS4_20SM100_MMA_F16BF16_SSISI_SI_fLi128ELi128ELNS4_4UMMA5MajorE1ELSP_0ELNSO_7ScaleInE0ELSQ_0EEEEEENS4_6LayoutINS5_IJSB_SB_SB_EEENS5_IJNSA_ILi0EEESV_SV_EEEEENS5_IJNS4_10UnderscoreESY_SY_EEEEENS4_23SM90_TMA_LOAD_MULTICASTENS4_14ComposedLayoutINS4_7SwizzleILi3ELi4ELi3EEENS4_18smem_ptr_flag_bitsILi16EEENST_INS5_IJSG_NSA_ILi8EEEEEENS5_IJSB_SG_EEEEEEEvNS4_8identityENS4_13SM90_TMA_LOADENS12_IS14_S16_NST_INS5_IJS17_SG_EEENS5_IJSG_SB_EEEEEEEvS1C_EENS_8epilogue10collective18CollectiveEpilogueINS1J_23Sm100TmaWarpSpecializedILi4ELi2ELi32ELb1ELb0EEEJSH_NS5_IJNST_ISF_SB_EENST_INSA_ILi32EEESB_EEEEESI_SK_SI_SK_NS1J_6fusion15FusionCallbacksIS1N_NS1S_17LinearCombinationISI_fSI_fLNS_15FloatRoundStyleE2EEESH_S1R_JEEENS4_5SM1004TMEM4LOAD26SM100_TMEM_LOAD_32dp32b32xES1D_NS12_INS13_ILi2ELi4ELi3EEES16_NST_INS5_IJS17_S1P_EEENS5_IJS1P_SB_EEEEEEENS4_39AutoVectorizingCopyWithAssumedAlignmentILi128EEENS4_14SM90_TMA_STOREES26_S28_S28_EEEvvEEEEvNT_6ParamsE:
[----:B------:R-:W1:Y:S01]  /*0000*/  LDC R1, c[0x0][0x37c] ;  /* 0x0000df00ff017b82 */ /* 0x000e620000000800 */
[----:B------:R-:W2:Y:S01]  /*0010*/  S2R R101, SR_TID.X ;  /* 0x0000000000657919 */ /* 0x000ea20000002100 */
[----:B------:R-:W3:Y:S01]  /*0020*/  LDCU.64 UR6, c[0x0][0x890] ;  /* 0x00011200ff0677ac */ /* 0x000ee20008000a00 */
[----:B------:R-:W-:Y:S02]  /*0030*/  PRMT R88, RZ, 0x7610, R88 ;  /* 0x00007610ff587816 */ /* 0x000fe40000000058 */
[----:B------:R-:W-:Y:S01]  /*0040*/  ELECT P6, URZ, PT ;  /* 0x0000000000ff782f */ /* 0x000fe200038c0000 */
[----:B------:R-:W4:Y:S01]  /*0050*/  LDCU.64 UR46, c[0x0][0x358] ;  /* 0x00006b00ff2e77ac */ /* 0x000f220008000a00 */
[----:B---3--:R-:W-:-:S04]  /*0060*/  UISETP.NE.U32.AND UP0, UPT, UR6, URZ, UPT ;  /* 0x000000ff0600728c */ /* 0x008fc8000bf05070 */
[----:B------:R-:W-:Y:S01]  /*0070*/  UISETP.NE.AND.EX UP0, UPT, UR7, URZ, UPT, UP0 ;  /* 0x000000ff0700728c */ /* 0x000fe2000bf05300 */
[----:B--2---:R-:W-:-:S05]  /*0080*/  SHF.R.U32.HI R92, RZ, 0x5, R101 ;  /* 0x00000005ff5c7819 */ /* 0x004fca0000011665 */
[----:B------:R-:W2:Y:S02]  /*0090*/  SHFL.IDX PT, R0, R92, RZ, 0x1f ;  /* 0x00001fff5c007589 */ /* 0x000ea400000e0000 */
[----:B--2---:R-:W-:Y:S01]  /*00a0*/  R2UR UR5, R0 ;  /* 0x00000000000572ca */ /* 0x004fe200000e0000 */
[----:B-1--4-:R-:W-:-:S14]  /*00b0*/  BRA.U UP0, `(.L_x_0) ;  /* 0x00000001002c7547 */ /* 0x012fdc000b800000 */
[----:B------:R-:W1:Y:S02]  /*00c0*/  LDCU.64 UR8, c[0x0][0x888] ;  /* 0x00011100ff0877ac */ /* 0x000e640008000a00 */
[----:B-1----:R-:W-:-:S04]  /*00d0*/  UISETP.NE.U32.AND UP0, UPT, UR8, URZ, UPT ;  /* 0x000000ff0800728c */ /* 0x002fc8000bf05070 */
[----:B------:R-:W-:-:S09]  /*00e0*/  UISETP.NE.AND.EX UP0, UPT, UR9, URZ, UPT, UP0 ;  /* 0x000000ff0900728c */ /* 0x000fd2000bf05300 */
[----:B------:R-:W-:Y:S05]  /*00f0*/  BRA.U !UP0, `(.L_x_1) ;  /* 0x0000000108107547 */ /* 0x000fea000b800000 */
[----:B------:R-:W1:Y:S02]  /*0100*/  LDC.64 R2, c[0x0][0x888] ;  /* 0x00022200ff027b82 */ /* 0x000e640000000a00 */
[----:B-1----:R1:W5:Y:S01]  /*0110*/  LDG.E R49, desc[UR46][R2.64] ;  /* 0x0000002e02317981 */ /* 0x002362000c1e1900 */
[----:B------:R-:W-:Y:S01]  /*0120*/  HFMA2 R88, -RZ, RZ, 0, 5.9604644775390625e-08 ;  /* 0x00000001ff587431 */ /* 0x000fe200000001ff */
[----:B------:R-:W-:Y:S05]  /*0130*/  BRA `(.L_x_0) ;  /* 0x00000000000c7947 */ /* 0x000fea0003800000 */
.L_x_1:
[----:B------:R-:W1:Y:S01]  /*0140*/  LDCU UR4, c[0x0][0x880] ;  /* 0x00011000ff0477ac */ /* 0x000e620008000800 */
[----:B------:R-:W-:Y:S01]  /*0150*/  HFMA2 R88, -RZ, RZ, 0, 5.9604644775390625e-08 ;  /* 0x00000001ff587431 */ /* 0x000fe200000001ff */
[----:B-1----:R-:W-:Y:S02]  /*0160*/  MOV R49, UR4 ;  /* 0x0000000400317c02 */ /* 0x002fe40008000f00 */
.L_x_0:
[----:B------:R-:W2:Y:S02]  /*0170*/  LDCU.64 UR8, c[0x0][0x8b0] ;  /* 0x00011600ff0877ac */ /* 0x000ea40008000a00 */
[----:B--2---:R-:W-:-:S04]  /*0180*/  UISETP.NE.U32.AND UP0, UPT, UR8, URZ, UPT ;  /* 0x000000ff0800728c */ /* 0x004fc8000bf05070 */
[----:B------:R-:W-:-:S09]  /*0190*/  UISETP.NE.AND.EX UP0, UPT, UR9, URZ, UPT, UP0 ;  /* 0x000000ff0900728c */ /* 0x000fd2000bf05300 */
[----:B------:R-:W-:Y:S05]  /*01a0*/  BRA.U UP0, `(.L_x_2) ;  /* 0x0000000100247547 */ /* 0x000fea000b800000 */
[----:B------:R-:W2:Y:S02]  /*01b0*/  LDCU.64 UR8, c[0x0][0x8a8] ;  /* 0x00011500ff0877ac */ /* 0x000ea40008000a00 */
[----:B--2---:R-:W-:-:S04]  /*01c0*/  UISETP.NE.U32.AND UP0, UPT, UR8, URZ, UPT ;  /* 0x000000ff0800728c */ /* 0x004fc8000bf05070 */
[----:B------:R-:W-:-:S09]  /*01d0*/  UISETP.NE.AND.EX UP0, UPT, UR9, URZ, UPT, UP0 ;  /* 0x000000ff0900728c */ /* 0x000fd2000bf05300 */
[----:B------:R-:W-:Y:S05]  /*01e0*/  BRA.U !UP0, `(.L_x_3) ;  /* 0x00000001080c7547 */ /* 0x000fea000b800000 */
[----:B-1----:R-:W1:Y:S02]  /*01f0*/  LDC.64 R2, c[0x0][0x8a8] ;  /* 0x00022a00ff027b82 */ /* 0x002e640000000a00 */
[----:B-1----:R2:W5:Y:S01]  /*0200*/  LDG.E R47, desc[UR46][R2.64] ;  /* 0x0000002e022f7981 */ /* 0x002562000c1e1900 */
[----:B------:R-:W-:Y:S05]  /*0210*/  BRA `(.L_x_2) ;  /* 0x0000000000087947 */ /* 0x000fea0003800000 */
.L_x_3:
[----:B------:R-:W2:Y:S02]  /*0220*/  LDCU UR4, c[0x0][0x8a0] ;  /* 0x00011400ff0477ac */ /* 0x000ea40008000800 */
[----:B--2---:R-:W-:Y:S02]  /*0230*/  MOV R47, UR4 ;  /* 0x00000004002f7c02 */ /* 0x004fe40008000f00 */
.L_x_2:
[----:B------:R-:W-:Y:S01]  /*0240*/  IMAD.U32 R0, RZ, RZ, UR5 ;  /* 0x00000005ff007e24 */ /* 0x000fe2000f8e00ff */
[----:B------:R-:W-:Y:S04]  /*0250*/  BSSY.RECONVERGENT B0, `(.L_x_4) ;  /* 0x000000c000007945 */ /* 0x000fe80003800200 */
[C---:B------:R-:W-:Y:S02]  /*0260*/  ISETP.NE.OR P1, PT, R0.reuse, 0x1, !P6 ;  /* 0x000000010000780c */ /* 0x040fe40007725670 */
[----:B------:R-:W-:-:S11]  /*0270*/  ISETP.NE.OR P0, PT, R0, 0x3, !P6 ;  /* 0x000000030000780c */ /* 0x000fd60007705670 */
[----:B------:R-:W-:Y:S05]  /*0280*/  @P1 BRA `(.L_x_5) ;  /* 0x0000000000201947 */ /* 0x000fea0003800000 */
[----:B------:R-:W3:Y:S02]  /*0290*/  LDCU.64 UR8, c[0x0][0x348] ;  /* 0x00006900ff0877ac */ /* 0x000ee40008000a00 */
[----:B---3--:R-:W-:Y:S02]  /*02a0*/  UIADD3 UR10, UP1, UPT, UR8, 0x80, URZ ;  /* 0x00000080080a7890 */ /* 0x008fe4000ff3e0ff */
[----:B------:R-:W-:Y:S02]  /*02b0*/  UIADD3 UR8, UP0, UPT, UR8, 0x180, URZ ;  /* 0x0000018008087890 */ /* 0x000fe4000ff1e0ff */
[----:B------:R-:W-:Y:S02]  /*02c0*/  UIADD3.X UR11, UPT, UPT, URZ, UR9, URZ, UP1, !UPT ;  /* 0x00000009ff0b7290 */ /* 0x000fe40008ffe4ff */
[----:B------:R-:W-:-:S07]  /*02d0*/  UIADD3.X UR9, UPT, UPT, URZ, UR9, URZ, UP0, !UPT ;  /* 0x00000009ff097290 */ /* 0x000fce00087fe4ff */
[----:B------:R3:W-:Y:S02]  /*02e0*/  UTMACCTL.PF [UR10] ;  /* 0x000000000a0079b9 */ /* 0x0007e40008040000 */
[----:B------:R3:W-:Y:S02]  /*02f0*/  UTMACCTL.PF [UR8] ;  /* 0x00000000080079b9 */ /* 0x0007e40008040000 */
[----:B---3--:R-:W-:Y:S01]  /*0300*/  NOP ;  /* 0x0000000000007918 */ /* 0x008fe20000000000 */
.L_x_5:
[----:B------:R-:W-:Y:S05]  /*0310*/  BSYNC.RECONVERGENT B0 ;  /* 0x0000000000007941 */ /* 0x000fea0003800200 */
.L_x_4:
[----:B------:R-:W-:Y:S04]  /*0320*/  BSSY.RECONVERGENT B0, `(.L_x_6) ;  /* 0x000000a000007945 */ /* 0x000fe80003800200 */
        /* <DEDUP_REMOVED lines=9> */
.L_x_7:
[----:B------:R-:W-:Y:S05]  /*03c0*/  BSYNC.RECONVERGENT B0 ;  /* 0x0000000000007941 */ /* 0x000fea0003800200 */
.L_x_6:
[----:B------:R-:W3:Y:S01]  /*03d0*/  LDCU.64 UR8, c[0x0][0x888] ;  /* 0x00011100ff0877ac */ /* 0x000ee20008000a00 */
[----:B------:R-:W-:Y:S02]  /*03e0*/  UISETP.EQ.U32.AND UP1, UPT, UR6, URZ, UPT ;  /* 0x000000ff0600728c */ /* 0x000fe4000bf22070 */
[----:B------:R-:W-:Y:S02]  /*03f0*/  UPLOP3.LUT UP4, UPT, UPT, UPT, UPT, 0x80, 0x8 ;  /* 0x000000000008789c */ /* 0x000fe40003f8f070 */
[----:B---3--:R-:W-:-:S04]  /*0400*/  UISETP.NE.U32.AND UP0, UPT, UR8, URZ, UPT ;  /* 0x000000ff0800728c */ /* 0x008fc8000bf05070 */
[----:B------:R-:W-:-:S04]  /*0410*/  UISETP.NE.AND.EX UP0, UPT, UR9, URZ, UPT, UP0 ;  /* 0x000000ff0900728c */ /* 0x000fc8000bf05300 */
[----:B------:R-:W-:-:S04]  /*0420*/  UISETP.EQ.OR.EX UP2, UPT, UR7, URZ, !UP0, UP1 ;  /* 0x000000ff0700728c */ /* 0x000fc8000c742710 */
[----:B------:R-:W-:-:S05]  /*0430*/  UP2UR UR50, UPR, URZ, 0x4 ;  /* 0x00000004ff327883 */ /* 0x000fca0008000000 */
[----:B------:R-:W-:Y:S07]  /*0440*/  BRA.U !UP2, `(.L_x_8) ;  /* 0x000000010a207547 */ /* 0x000fee000b800000 */
[----:B------:R-:W-:Y:S01]  /*0450*/  UISETP.NE.U32.AND UP1, UPT, UR6, URZ, UPT ;  /* 0x000000ff0600728c */ /* 0x000fe2000bf25070 */
[----:B-----5:R-:W-:Y:S01]  /*0460*/  FSETP.NEU.AND P0, PT, R49, RZ, PT ;  /* 0x000000ff3100720b */ /* 0x020fe20003f0d000 */
[----:B------:R-:W-:Y:S02]  /*0470*/  USEL UR4, URZ, 0xffffffff, UP0 ;  /* 0xffffffffff047887 */ /* 0x000fe40008000000 */
[----:B------:R-:W-:-:S10]  /*0480*/  UISETP.NE.AND.EX UP1, UPT, UR7, URZ, UPT, UP1 ;  /* 0x000000ff0700728c */ /* 0x000fd4000bf25310 */
[----:B------:R-:W-:Y:S01]  /*0490*/  VOTEU.ANY UP0, P0 ;  /* 0x0000000000ff7886 */ /* 0x000fe20000000100 */
[----:B------:R-:W-:-:S04]  /*04a0*/  @!UP1 USEL UR4, URZ, 0xffffffff, UP0 ;  /* 0xffffffffff049887 */ /* 0x000fc80008000000 */
[----:B------:R-:W-:-:S04]  /*04b0*/  ULOP3.LUT UR4, UR4, 0x1, URZ, 0xc0, !UPT ;  /* 0x0000000104047892 */ /* 0x000fc8000f8ec0ff */
[----:B------:R-:W-:-:S11]  /*04c0*/  UISETP.NE.U32.AND UP4, UPT, UR4, 0x1, UPT ;  /* 0x000000010400788c */ /* 0x000fd6000bf85070 */
.L_x_8:
[----:B-12---:R-:W1:Y:S01]  /*04d0*/  SHFL.IDX PT, R2, R92, RZ, 0x1f ;  /* 0x00001fff5c027589 */ /* 0x006e6200000e0000 */
[----:B------:R-:W-:-:S04]  /*04e0*/  UISETP.NE.AND UP0, UPT, UR5, 0x2, UPT ;  /* 0x000000020500788c */ /* 0x000fc8000bf05270 */
[----:B------:R-:W-:Y:S01]  /*04f0*/  USEL UR7, URZ, 0x1, UP0 ;  /* 0x00000001ff077887 */ /* 0x000fe20008000000 */
[----:B-1----:R-:W-:-:S13]  /*0500*/  ISETP.NE.AND P0, PT, R2, RZ, PT ;  /* 0x000000ff0200720c */ /* 0x002fda0003f05270 */
[----:B------:R-:W-:Y:S05]  /*0510*/  @P0 BRA `(.L_x_9) ;  /* 0x0000000000680947 */ /* 0x000fea0003800000 */
[----:B------:R-:W1:Y:S01]  /*0520*/  S2UR UR8, SR_CgaCtaId ;  /* 0x00000000000879c3 */ /* 0x000e620000008800 */
[----:B------:R-:W-:Y:S01]  /*0530*/  UMOV UR9, 0x400 ;  /* 0x0000040000097882 */ /* 0x000fe20000000000 */
[----:B------:R-:W-:Y:S01]  /*0540*/  UMOV UR6, 0x1 ;  /* 0x0000000100067882 */ /* 0x000fe20000000000 */
[----:B------:R-:W-:Y:S01]  /*0550*/  UMOV UR4, 0x4 ;  /* 0x0000000400047882 */ /* 0x000fe20000000000 */
[----:B------:R-:W-:-:S04]  /*0560*/  UIADD3 UR10, UPT, UPT, -UR6, 0x100000, URZ ;  /* 0x00100000060a7890 */ /* 0x000fc8000fffe1ff */
[----:B------:R-:W-:Y:S02]  /*0570*/  USHF.L.U32 UR11, UR10, 0xb, URZ ;  /* 0x0000000b0a0b7899 */ /* 0x000fe400080006ff */
[----:B------:R-:W-:Y:S02]  /*0580*/  USHF.L.U32 UR10, UR10, 0x1, URZ ;  /* 0x000000010a0a7899 */ /* 0x000fe400080006ff */
[----:B------:R-:W-:-:S04]  /*0590*/  UIADD3 UR12, UPT, UPT, -UR4, 0x100000, URZ ;  /* 0x00100000040c7890 */ /* 0x000fc8000fffe1ff */
[----:B------:R-:W-:Y:S02]  /*05a0*/  USHF.L.U32 UR13, UR12, 0xb, URZ ;  /* 0x0000000b0c0d7899 */ /* 0x000fe400080006ff */
[----:B------:R-:W-:Y:S01]  /*05b0*/  USHF.L.U32 UR12, UR12, 0x1, URZ ;  /* 0x000000010c0c7899 */ /* 0x000fe200080006ff */
[----:B------:R-:W-:Y:S01]  /*05c0*/  ELECT P0, URZ, PT ;  /* 0x0000000000ff782f */ /* 0x000fe20003800000 */
[----:B-1----:R-:W-:Y:S01]  /*05d0*/  ULEA UR8, UR8, UR9, 0x18 ;  /* 0x0000000908087291 */ /* 0x002fe2000f8ec0ff */
[----:B------:R-:W1:Y:S11]  /*05e0*/  FENCE.VIEW.ASYNC.S ;  /* 0x00000000000073c6 */ /* 0x000e760000000000 */
[----:B-1----:R1:W2:Y:S01]  /*05f0*/  SYNCS.EXCH.64 URZ, [UR8], UR10 ;  /* 0x0000000a08ff75b2 */ /* 0x0022a20008000100 */
[----:B------:R1:W3:Y:S01]  /*0600*/  SYNCS.EXCH.64 URZ, [UR8+0x30], UR12 ;  /* 0x0000300c08ff75b2 */ /* 0x0002e20008000100 */
[----:B------:R1:W4:Y:S01]  /*0610*/  SYNCS.EXCH.64 URZ, [UR8+0x8], UR10 ;  /* 0x0000080a08ff75b2 */ /* 0x0003220008000100 */
[----:B------:R1:W1:Y:S01]  /*0620*/  SYNCS.EXCH.64 URZ, [UR8+0x38], UR12 ;  /* 0x0000380c08ff75b2 */ /* 0x0002620008000100 */
        /* <DEDUP_REMOVED lines=8> */
[----:B------:R-:W-:Y:S01]  /*06b0*/  NOP ;  /* 0x0000000000007918 */ /* 0x000fe20000000000 */
.L_x_9:
[----:B------:R-:W2:Y:S01]  /*06c0*/  SHFL.IDX PT, R2, R92, RZ, 0x1f ;  /* 0x00001fff5c027589 */ /* 0x000ea200000e0000 */
[----:B------:R-:W-:Y:S01]  /*06d0*/  NOP ;  /* 0x0000000000007918 */ /* 0x000fe20000000000 */
[----:B--2---:R-:W-:-:S13]  /*06e0*/  ISETP.NE.AND P0, PT, R2, 0x1, PT ;  /* 0x000000010200780c */ /* 0x004fda0003f05270 */
[----:B------:R-:W-:Y:S05]  /*06f0*/  @P0 BRA `(.L_x_10) ;  /* 0x0000000000580947 */ /* 0x000fea0003800000 */
[----:B-1----:R-:W1:Y:S01]  /*0700*/  S2UR UR8, SR_CgaCtaId ;  /* 0x00000000000879c3 */ /* 0x002e620000008800 */
        /* <DEDUP_REMOVED lines=12> */
[----:B-1----:R2:W1:Y:S01]  /*07d0*/  SYNCS.EXCH.64 URZ, [UR8+0x60], UR10 ;  /* 0x0000600a08ff75b2 */ /* 0x0024620008000100 */
[----:B------:R2:W1:Y:S01]  /*07e0*/  SYNCS.EXCH.64 URZ, [UR8+0x80], UR12 ;  /* 0x0000800c08ff75b2 */ /* 0x0004620008000100 */
[----:B------:R2:W1:Y:S01]  /*07f0*/  SYNCS.EXCH.64 URZ, [UR8+0x68], UR10 ;  /* 0x0000680a08ff75b2 */ /* 0x0004620008000100 */
[----:B------:R2:W1:Y:S01]  /*0800*/  SYNCS.EXCH.64 URZ, [UR8+0x88], UR12 ;  /* 0x0000880c08ff75b2 */ /* 0x0004620008000100 */
[----:B------:R2:W1:Y:S01]  /*0810*/  SYNCS.EXCH.64 URZ, [UR8+0x70], UR10 ;  /* 0x0000700a08ff75b2 */ /* 0x0004620008000100 */
[----:B------:R2:W1:Y:S01]  /*0820*/  SYNCS.EXCH.64 URZ, [UR8+0x90], UR12 ;  /* 0x0000900c08ff75b2 */ /* 0x0004620008000100 */
[----:B------:R2:W1:Y:S01]  /*0830*/  SYNCS.EXCH.64 URZ, [UR8+0x78], UR10 ;  /* 0x0000780a08ff75b2 */ /* 0x0004620008000100 */
[----:B------:R2:W1:Y:S02]  /*0840*/  SYNCS.EXCH.64 URZ, [UR8+0x98], UR12 ;  /* 0x0000980c08ff75b2 */ /* 0x0004640008000100 */
[----:B--2---:R-:W-:Y:S01]  /*0850*/  NOP ;  /* 0x0000000000007918 */ /* 0x004fe20000000000 */
.L_x_10:
[----:B------:R-:W2:Y:S01]  /*0860*/  SHFL.IDX PT, R2, R92, RZ, 0x1f ;  /* 0x00001fff5c027589 */ /* 0x000ea200000e0000 */
[----:B------:R-:W-:Y:S01]  /*0870*/  NOP ;  /* 0x0000000000007918 */ /* 0x000fe20000000000 */
[----:B--2---:R-:W-:-:S13]  /*0880*/  ISETP.NE.AND P0, PT, R2, 0x3, PT ;  /* 0x000000030200780c */ /* 0x004fda0003f05270 */
[----:B------:R-:W-:Y:S05]  /*0890*/  @P0 BRA `(.L_x_11) ;  /* 0x0000000000300947 */ /* 0x000fea0003800000 */
[----:B------:R-:W2:Y:S01]  /*08a0*/  S2UR UR6, SR_CgaCtaId ;  /* 0x00000000000679c3 */ /* 0x000ea20000008800 */
[----:B-1----:R-:W-:Y:S01]  /*08b0*/  UMOV UR8, 0x400 ;  /* 0x0000040000087882 */ /* 0x002fe20000000000 */
[----:B------:R-:W-:Y:S01]  /*08c0*/  UMOV UR4, 0x20 ;  /* 0x0000002000047882 */ /* 0x000fe20000000000 */
[----:B------:R-:W-:Y:S01]  /*08d0*/  ELECT P0, URZ, PT ;  /* 0x0000000000ff782f */ /* 0x000fe20003800000 */
[----:B--2---:R-:W-:Y:S02]  /*08e0*/  ULEA UR6, UR6, UR8, 0x18 ;  /* 0x0000000806067291 */ /* 0x004fe4000f8ec0ff */
[----:B------:R-:W-:-:S04]  /*08f0*/  UIADD3 UR8, UPT, UPT, -UR4, 0x100000, URZ ;  /* 0x0010000004087890 */ /* 0x000fc8000fffe1ff */
[----:B------:R-:W-:Y:S02]  /*0900*/  USHF.L.U32 UR9, UR8, 0xb, URZ ;  /* 0x0000000b08097899 */ /* 0x000fe400080006ff */
[----:B------:R-:W-:Y:S01]  /*0910*/  USHF.L.U32 UR8, UR8, 0x1, URZ ;  /* 0x0000000108087899 */ /* 0x000fe200080006ff */
[----:B------:R-:W1:Y:S11]  /*0920*/  FENCE.VIEW.ASYNC.S ;  /* 0x00000000000073c6 */ /* 0x000e760000000000 */
[----:B-1----:R2:W1:Y:S01]  /*0930*/  SYNCS.EXCH.64 URZ, [UR6+0xa0], UR8 ;  /* 0x0000a00806ff75b2 */ /* 0x0024620008000100 */
[----:B------:R2:W1:Y:S02]  /*0940*/  SYNCS.EXCH.64 URZ, [UR6+0xa8], UR8 ;  /* 0x0000a80806ff75b2 */ /* 0x0004640008000100 */
[----:B--2---:R-:W-:Y:S01]  /*0950*/  NOP ;  /* 0x0000000000007918 */ /* 0x004fe20000000000 */
.L_x_11:
[----:B------:R-:W2:Y:S01]  /*0960*/  SHFL.IDX PT, R2, R92, RZ, 0x1f ;  /* 0x00001fff5c027589 */ /* 0x000ea200000e0000 */
[----:B------:R-:W-:Y:S01]  /*0970*/  NOP ;  /* 0x0000000000007918 */ /* 0x000fe20000000000 */
[----:B--2---:R-:W-:-:S13]  /*0980*/  ISETP.NE.AND P0, PT, R2, 0x4, PT ;  /* 0x000000040200780c */ /* 0x004fda0003f05270 */
[----:B------:R-:W-:Y:S05]  /*0990*/  @P0 BRA `(.L_x_12) ;  /* 0x00000000004c0947 */ /* 0x000fea0003800000 */
[----:B------:R-:W2:Y:S01]  /*09a0*/  S2UR UR6, SR_CgaCtaId ;  /* 0x00000000000679c3 */ /* 0x000ea20000008800 */
[----:B------:R-:W-:Y:S01]  /*09b0*/  UMOV UR9, 0x3a0 ;  /* 0x000003a000097882 */ /* 0x000fe20000000000 */
[----:B-1----:R-:W-:Y:S01]  /*09c0*/  UMOV UR8, 0x400 ;  /* 0x0000040000087882 */ /* 0x002fe20000000000 */
[----:B------:R-:W-:Y:S01]  /*09d0*/  USEL UR9, UR9, 0x320, UP4 ;  /* 0x0000032009097887 */ /* 0x000fe2000a000000 */
[----:B------:R-:W-:Y:S01]  /*09e0*/  UMOV UR4, 0x1 ;  /* 0x0000000100047882 */ /* 0x000fe20000000000 */
[----:B------:R-:W-:Y:S01]  /*09f0*/  ELECT P0, URZ, PT ;  /* 0x0000000000ff782f */ /* 0x000fe20003800000 */
[----:B------:R-:W-:-:S04]  /*0a00*/  UIADD3 UR10, UPT, UPT, -UR4, 0x100000, URZ ;  /* 0x00100000040a7890 */ /* 0x000fc8000fffe1ff */
[----:B------:R-:W-:Y:S02]  /*0a10*/  USHF.L.U32 UR11, UR10, 0xb, URZ ;  /* 0x0000000b0a0b7899 */ /* 0x000fe400080006ff */
[----:B------:R-:W-:Y:S02]  /*0a20*/  USHF.L.U32 UR10, UR10, 0x1, URZ ;  /* 0x000000010a0a7899 */ /* 0x000fe400080006ff */
[----:B--2---:R-:W-:Y:S02]  /*0a30*/  ULEA UR6, UR6, UR8, 0x18 ;  /* 0x0000000806067291 */ /* 0x004fe4000f8ec0ff */
[----:B------:R-:W-:-:S04]  /*0a40*/  UIADD3 UR8, UPT, UPT, -UR9, 0x100000, URZ ;  /* 0x0010000009087890 */ /* 0x000fc8000fffe1ff */
[----:B------:R-:W-:Y:S02]  /*0a50*/  USHF.L.U32 UR9, UR8, 0xb, URZ ;  /* 0x0000000b08097899 */ /* 0x000fe400080006ff */
[----:B------:R-:W-:Y:S01]  /*0a60*/  USHF.L.U32 UR8, UR8, 0x1, URZ ;  /* 0x0000000108087899 */ /* 0x000fe200080006ff */
[----:B------:R-:W1:Y:S03]  /*0a70*/  FENCE.VIEW.ASYNC.S ;  /* 0x00000000000073c6 */ /* 0x000e660000000000 */
[----:B-1----:R2:W1:Y:S08]  /*0a80*/  SYNCS.EXCH.64 URZ, [UR6+0xb0], UR10 ;  /* 0x0000b00a06ff75b2 */ /* 0x0024700008000100 */
[----:B------:R2:W1:Y:S01]  /*0a90*/  SYNCS.EXCH.64 URZ, [UR6+0xc0], UR8 ;  /* 0x0000c00806ff75b2 */ /* 0x0004620008000100 */
[----:B------:R2:W1:Y:S01]  /*0aa0*/  SYNCS.EXCH.64 URZ, [UR6+0xb8], UR10 ;  /* 0x0000b80a06ff75b2 */ /* 0x0004620008000100 */
[----:B------:R2:W1:Y:S02]  /*0ab0*/  SYNCS.EXCH.64 URZ, [UR6+0xc8], UR8 ;  /* 0x0000c80806ff75b2 */ /* 0x0004640008000100 */
[----:B--2---:R-:W-:Y:S01]  /*0ac0*/  NOP ;  /* 0x0000000000007918 */ /* 0x004fe20000000000 */
.L_x_12:
        /* <DEDUP_REMOVED lines=26> */
.L_x_13:
[----:B------:R-:W2:Y:S01]  /*0c70*/  SHFL.IDX PT, R2, R92, RZ, 0x1f ;  /* 0x00001fff5c027589 */ /* 0x000ea200000e0000 */
[----:B------:R-:W1:Y:S01]  /*0c80*/  S2UR UR37, SR_CgaCtaId ;  /* 0x00000000002579c3 */ /* 0x000e620000008800 */
[----:B------:R-:W-:Y:S01]  /*0c90*/  NOP ;  /* 0x0000000000007918 */ /* 0x000fe20000000000 */
[----:B--2---:R-:W-:-:S13]  /*0ca0*/  ISETP.NE.AND P0, PT, R2, 0x3, PT ;  /* 0x000000030200780c */ /* 0x004fda0003f05270 */
[----:B-1----:R-:W-:Y:S05]  /*0cb0*/  @P0 BRA `(.L_x_14) ;  /* 0x0000000000340947 */ /* 0x002fea0003800000 */
[----:B------:R-:W-:Y:S01]  /*0cc0*/  UMOV UR6, 0x400 ;  /* 0x0000040000067882 */ /* 0x000fe20000000000 */
[----:B------:R-:W-:Y:S01]  /*0cd0*/  UMOV UR4, 0x20 ;  /* 0x0000002000047882 */ /* 0x000fe20000000000 */
[----:B------:R-:W-:Y:S02]  /*0ce0*/  ULEA UR6, UR37, UR6, 0x18 ;  /* 0x0000000625067291 */ /* 0x000fe4000f8ec0ff */
[----:B------:R-:W-:-:S04]  /*0cf0*/  UIADD3 UR8, UPT, UPT, -UR4, 0x100000, URZ ;  /* 0x0010000004087890 */ /* 0x000fc8000fffe1ff */
[----:B------:R-:W-:Y:S02]  /*0d00*/  USHF.L.U32 UR9, UR8, 0xb, URZ ;  /* 0x0000000b08097899 */ /* 0x000fe400080006ff */
[----:B------:R-:W-:Y:S01]  /*0d10*/  USHF.L.U32 UR8, UR8, 0x1, URZ ;  /* 0x0000000108087899 */ /* 0x000fe200080006ff */
[----:B------:R-:W-:Y:S01]  /*0d20*/  ELECT P0, URZ, PT ;  /* 0x0000000000ff782f */ /* 0x000fe20003800000 */
[----:B------:R-:W1:Y:S10]  /*0d30*/  FENCE.VIEW.ASYNC.S ;  /* 0x00000000000073c6 */ /* 0x000e740000000000 */
[----:B-1----:R1:W2:Y:S01]  /*0d40*/  SYNCS.EXCH.64 URZ, [UR6+0x110], UR8 ;  /* 0x0001100806ff75b2 */ /* 0x0022a20008000100 */
[----:B------:R1:W1:Y:S01]  /*0d50*/  SYNCS.EXCH.64 URZ, [UR6+0x120], UR8 ;  /* 0x0001200806ff75b2 */ /* 0x0002620008000100 */
[----:B------:R1:W1:Y:S01]  /*0d60*/  SYNCS.EXCH.64 URZ, [UR6+0x118], UR8 ;  /* 0x0001180806ff75b2 */ /* 0x0002620008000100 */
[----:B------:R1:W1:Y:S01]  /*0d70*/  SYNCS.EXCH.64 URZ, [UR6+0x128], UR8 ;  /* 0x0001280806ff75b2 */ /* 0x0002620008000100 */
[----:B------:R-:W-:Y:S01]  /*0d80*/  NOP ;  /* 0x0000000000007918 */ /* 0x000fe20000000000 */
.L_x_14:
[----:B------:R-:W3:Y:S01]  /*0d90*/  LDCU UR4, c[0x0][0x36c] ;  /* 0x00006d80ff0477ac */ /* 0x000ee20008000800 */
[----:B------:R-:W-:Y:S01]  /*0da0*/  ISETP.NE.OR P6, PT, R0, 0x2, !P6 ;  /* 0x000000020000780c */ /* 0x000fe200077c5670 */
[----:B------:R-:W-:Y:S01]  /*0db0*/  NOP ;  /* 0x0000000000007918 */ /* 0x000fe20000000000 */
[----:B------:R-:W-:Y:S01]  /*0dc0*/  LOP3.LUT R9, R101, 0x1f, RZ, 0xc0, !PT ;  /* 0x0000001f65097812 */ /* 0x000fe200078ec0ff */
[----:B------:R-:W-:Y:S02]  /*0dd0*/  UISETP.NE.AND UP3, UPT, UR5, URZ, UPT ;  /* 0x000000ff0500728c */ /* 0x000fe4000bf65270 */
[----:B---3--:R-:W-:-:S09]  /*0de0*/  UISETP.EQ.U32.AND UP0, UPT, UR4, 0x1, UPT ;  /* 0x000000010400788c */ /* 0x008fd2000bf02070 */
[----:B------:R-:W-:Y:S05]  /*0df0*/  BRA.U !UP0, `(.L_x_15) ;  /* 0x0000000108087547 */ /* 0x000fea000b800000 */
[----:B-12-4-:R-:W-:Y:S01]  /*0e00*/  UCGABAR_ARV ;  /* 0x00000000000079c7 */ /* 0x016fe20008000000 */
[----:B------:R-:W-:Y:S05]  /*0e10*/  BRA `(.L_x_16) ;  /* 0x0000000000047947 */ /* 0x000fea0003800000 */
.L_x_15:
[----:B-12-4-:R-:W-:Y:S01]  /*0e20*/  NOP ;  /* 0x0000000000007918 */ /* 0x016fe20000000000 */
.L_x_16:
[----:B------:R-:W1:Y:S01]  /*0e30*/  S2UR UR8, SR_CTAID.Y ;  /* 0x00000000000879c3 */ /* 0x000e620000002600 */
[----:B------:R-:W-:-:S05]  /*0e40*/  CS2R.32 R87, SR_CgaSize ;  /* 0x0000000000577805 */ /* 0x000fca0000008a00 */
[----:B------:R-:W-:-:S05]  /*0e50*/  IMAD R87, R87, -0xa0, RZ ;  /* 0xffffff6057577824 */ /* 0x000fca00078e02ff */
[----:B------:R-:W-:-:S14]  /*0e60*/  R2UR UR4, R87 ;  /* 0x00000000570472ca */ /* 0x000fdc00000e0000 */
[----:B------:R-:W2:Y:S01]  /*0e70*/  LDCU UR4, c[0x0][UR4+0x2b4] ;  /* 0x00005680040477ac */ /* 0x000ea20008000800 */
[----:B------:R-:W-:-:S05]  /*0e80*/  CS2R.32 R87, SR_CgaSize ;  /* 0x0000000000577805 */ /* 0x000fca0000008a00 */
[----:B------:R-:W-:-:S05]  /*0e90*/  IMAD R87, R87, -0xa0, RZ ;  /* 0xffffff6057577824 */ /* 0x000fca00078e02ff */
[----:B------:R-:W-:-:S14]  /*0ea0*/  R2UR UR6, R87 ;  /* 0x00000000570672ca */ /* 0x000fdc00000e0000 */
[----:B------:R-:W3:Y:S01]  /*0eb0*/  LDCU UR6, c[0x0][UR6+0x2b0] ;  /* 0x00005600060677ac */ /* 0x000ee20008000800 */
[----:B------:R-:W4:Y:S01]  /*0ec0*/  S2UR UR9, SR_CTAID.X ;  /* 0x00000000000979c3 */ /* 0x000f220000002500 */
[----:B------:R-:W-:Y:S01]  /*0ed0*/  UISETP.NE.AND UP1, UPT, UR5, 0x2, UPT ;  /* 0x000000020500788c */ /* 0x000fe2000bf25270 */
[----:B------:R-:W-:-:S05]  /*0ee0*/  CS2R.32 R0, SR_CgaSize ;  /* 0x0000000000007805 */ /* 0x000fca0000008a00 */
[----:B------:R-:W-:-:S06]  /*0ef0*/  IMAD R0, R0, -0xa0, RZ ;  /* 0xffffff6000007824 */ /* 0x000fcc00078e02ff */
[----:B------:R-:W3:Y:S01]  /*0f00*/  LDC R0, c[0x0][R0+0x2a4] ;  /* 0x0000a90000007b82 */ /* 0x000ee20000000800 */
[----:B-1----:R-:W-:-:S07]  /*0f10*/  I2FP.F32.U32 R86, UR8 ;  /* 0x0000000800567c45 */ /* 0x002fce0008201000 */
[----:B------:R-:W1:Y:S01]  /*0f20*/  LDC R11, c[0x0][0xb24] ;  /* 0x0002c900ff0b7b82 */ /* 0x000e620000000800 */
[----:B------:R-:W-:Y:S01]  /*0f30*/  MOV R20, UR8 ;  /* 0x0000000800147c02 */ /* 0x000fe20008000f00 */
[----:B--2---:R-:W-:Y:S01]  /*0f40*/  FMUL R86, R86, UR4 ;  /* 0x0000000456567c20 */ /* 0x004fe20008400000 */
[----:B------:R-:W-:Y:S01]  /*0f50*/  USHF.L.U32 UR4, UR37, 0xa, URZ ;  /* 0x0000000a25047899 */ /* 0x000fe200080006ff */
[----:B----4-:R-:W-:Y:S02]  /*0f60*/  I2FP.F32.U32 R87, UR9 ;  /* 0x0000000900577c45 */ /* 0x010fe40008201000 */
[----:B------:R-:W-:-:S05]  /*0f70*/  CS2R.32 R2, SR_CgaSize ;  /* 0x0000000000027805 */ /* 0x000fca0000008a00 */
[----:B------:R-:W-:-:S06]  /*0f80*/  IMAD R2, R2, -0xa0, RZ ;  /* 0xffffff6002027824 */ /* 0x000fcc00078e02ff */
[----:B------:R-:W2:Y:S01]  /*0f90*/  LDC R2, c[0x0][R2+0x2a0] ;  /* 0x0000a80002027b82 */ /* 0x000ea20000000800 */
[----:B------:R-:W-:Y:S01]  /*0fa0*/  MOV R21, UR9 ;  /* 0x0000000900157c02 */ /* 0x000fe20008000f00 */
[----:B------:R-:W4:Y:S01]  /*0fb0*/  F2I.U32.TRUNC.NTZ R86, R86 ;  /* 0x0000005600567305 */ /* 0x000f22000020f000 */
[----:B------:R-:W-:Y:S01]  /*0fc0*/  ULOP3.LUT UR4, UR4, 0xc00, URZ, 0xc0, !UPT ;  /* 0x00000c0004047892 */ /* 0x000fe2000f8ec0ff */
[----:B---3--:R-:W-:Y:S01]  /*0fd0*/  FMUL R87, R87, UR6 ;  /* 0x0000000657577c20 */ /* 0x008fe20008400000 */
[----:B------:R-:W3:Y:S03]  /*0fe0*/  LDCU UR6, c[0x0][0xb30] ;  /* 0x00016600ff0677ac */ /* 0x000ee60008000800 */
[----:B------:R-:W2:Y:S02]  /*0ff0*/  LDC R40, c[0x0][0xb24] ;  /* 0x0002c900ff287b82 */ /* 0x000ea40000000800 */
[----:B------:R-:W3:Y:S06]  /*1000*/  F2I.U32.TRUNC.NTZ R87, R87 ;  /* 0x0000005700577305 */ /* 0x000eec000020f000 */
[----:B------:R-:W2:Y:S01]  /*1010*/  S2UR UR36, SR_CTAID.Z ;  /* 0x00000000002479c3 */ /* 0x000ea20000002700 */
[----:B----4-:R-:W-:Y:S01]  /*1020*/  IMAD.MOV R86, RZ, RZ, -R86 ;  /* 0x000000ffff567224 */ /* 0x010fe200078e0a56 */
[----:B-1----:R-:W-:-:S03]  /*1030*/  ISETP.GE.AND P0, PT, R11, 0x1, PT ;  /* 0x000000010b00780c */ /* 0x002fc60003f06270 */
[----:B------:R-:W-:Y:S01]  /*1040*/  IMAD R86, R0, R86, UR8 ;  /* 0x0000000800567e24 */ /* 0x000fe2000f8e0256 */
[----:B------:R-:W-:Y:S01]  /*1050*/  PRMT R0, RZ, 0x7610, R0 ;  /* 0x00007610ff007816 */ /* 0x000fe20000000000 */
[----:B---3--:R-:W-:Y:S01]  /*1060*/  UISETP.NE.AND UP2, UPT, UR6, 0x1, UPT ;  /* 0x000000010600788c */ /* 0x008fe2000bf45270 */
[----:B------:R-:W-:-:S04]  /*1070*/  IMAD.MOV R87, RZ, RZ, -R87 ;  /* 0x000000ffff577224 */ /* 0x000fc800078e0a57 */
[----:B--2---:R-:W-:Y:S01]  /*1080*/  IMAD R87, R2, R87, UR9 ;  /* 0x0000000902577e24 */ /* 0x004fe2000f8e0257 */
[----:B------:R-:W-:Y:S06]  /*1090*/  BRA.U UP3, `(.L_x_17) ;  /* 0x00000001033c7547 */ /* 0x000fec000b800000 */
[C---:B------:R-:W-:Y:S02]  /*10a0*/  ISETP.NE.AND P4, PT, R86.reuse, 0x1, PT ;  /* 0x000000015600780c */ /* 0x040fe40003f85270 */
[C---:B------:R-:W-:Y:S02]  /*10b0*/  ISETP.NE.AND P3, PT, R86.reuse, 0x2, PT ;  /* 0x000000025600780c */ /* 0x040fe40003f65270 */
[C---:B------:R-:W-:Y:S02]  /*10c0*/  ISETP.NE.AND P1, PT, R86.reuse, RZ, PT ;  /* 0x000000ff5600720c */ /* 0x040fe40003f25270 */
[----:B------:R-:W-:Y:S02]  /*10d0*/  ISETP.NE.AND P5, PT, R87, RZ, PT ;  /* 0x000000ff5700720c */ /* 0x000fe40003fa5270 */
[----:B------:R-:W-:Y:S02]  /*10e0*/  ISETP.NE.AND P2, PT, R86, 0x3, PT ;  /* 0x000000035600780c */ /* 0x000fe40003f45270 */
[----:B------:R-:W-:-:S02]  /*10f0*/  SEL R3, RZ, 0x2, P4 ;  /* 0x00000002ff037807 */ /* 0x000fc40002000000 */
[----:B------:R-:W-:Y:S02]  /*1100*/  SEL R2, RZ, 0x4, P3 ;  /* 0x00000004ff027807 */ /* 0x000fe40001800000 */
[----:B------:R-:W-:Y:S02]  /*1110*/  ISETP.EQ.OR P1, PT, R87, RZ, !P1 ;  /* 0x000000ff5700720c */ /* 0x000fe40004f22670 */
[----:B------:R-:W-:Y:S02]  /*1120*/  SEL R0, RZ, 0x8, P2 ;  /* 0x00000008ff007807 */ /* 0x000fe40001000000 */
[----:B------:R-:W-:Y:S02]  /*1130*/  SEL R3, R3, 0x2, P5 ;  /* 0x0000000203037807 */ /* 0x000fe40002800000 */
[----:B------:R-:W-:Y:S02]  /*1140*/  SEL R2, R2, 0x4, P5 ;  /* 0x0000000402027807 */ /* 0x000fe40002800000 */
[----:B------:R-:W-:-:S02]  /*1150*/  SEL R4, RZ, 0x1, !P1 ;  /* 0x00000001ff047807 */ /* 0x000fc40004800000 */
[----:B------:R-:W-:Y:S02]  /*1160*/  SEL R0, R0, 0x8, P5 ;  /* 0x0000000800007807 */ /* 0x000fe40002800000 */
[----:B------:R-:W-:-:S05]  /*1170*/  IADD3 R2, PT, PT, R2, R3, R4 ;  /* 0x0000000302027210 */ /* 0x000fca0007ffe004 */
[----:B------:R-:W-:Y:S02]  /*1180*/  IMAD.IADD R0, R2, 0x1, R0 ;  /* 0x0000000102007824 */ /* 0x000fe400078e0200 */
.L_x_17:
[----:B------:R-:W-:Y:S05]  /*1190*/  @!P0 BRA `(.L_x_18) ;  /* 0x0000000000b88947 */ /* 0x000fea0003800000 */
[----:B------:R-:W1:Y:S01]  /*11a0*/  LDC.64 R4, c[0x0][0xb18] ;  /* 0x0002c600ff047b82 */ /* 0x000e620000000a00 */
[----:B------:R-:W-:-:S07]  /*11b0*/  ISETP.NE.AND P0, PT, R11, 0x1, PT ;  /* 0x000000010b00780c */ /* 0x000fce0003f05270 */
[----:B------:R-:W2:Y:S08]  /*11c0*/  LDC R10, c[0x0][0xb0c] ;  /* 0x0002c300ff0a7b82 */ /* 0x000eb00000000800 */
[----:B------:R-:W3:Y:S08]  /*11d0*/  LDC R13, c[0x0][0x370] ;  /* 0x0000dc00ff0d7b82 */ /* 0x000ef00000000800 */
[----:B------:R-:W4:Y:S01]  /*11e0*/  LDC R12, c[0x0][0x374] ;  /* 0x0000dd00ff0c7b82 */ /* 0x000f220000000800 */
[----:B-1----:R-:W-:-:S07]  /*11f0*/  ISETP.NE.AND P1, PT, R4, 0x1, PT ;  /* 0x000000010400780c */ /* 0x002fce0003f25270 */
[----:B------:R-:W3:Y:S01]  /*1200*/  LDC.64 R6, c[0x0][0xb10] ;  /* 0x0002c400ff067b82 */ /* 0x000ee20000000a00 */
[----:B--2---:R-:W-:-:S07]  /*1210*/  ISETP.NE.AND P2, PT, R10, 0x1, PT ;  /* 0x000000010a00780c */ /* 0x004fce0003f45270 */
[----:B------:R-:W1:Y:S08]  /*1220*/  LDC R8, c[0x0][0xb20] ;  /* 0x0002c800ff087b82 */ /* 0x000e700000000800 */
[----:B------:R-:W2:Y:S01]  /*1230*/  LDC.64 R2, c[0x0][0xb28] ;  /* 0x0002ca00ff027b82 */ /* 0x000ea20000000a00 */
[----:B----4-:R-:W-:-:S04]  /*1240*/  IMAD.HI.U32 R14, R12, R5, RZ ;  /* 0x000000050c0e7227 */ /* 0x010fc800078e00ff */
[----:B------:R-:W-:-:S04]  /*1250*/  IMAD.HI.U32 R5, R20, R5, RZ ;  /* 0x0000000514057227 */ /* 0x000fc800078e00ff */
[----:B---3--:R-:W-:-:S05]  /*1260*/  IMAD.HI.U32 R15, R13, R6, RZ ;  /* 0x000000060d0f7227 */ /* 0x008fca00078e00ff */
[-C--:B------:R-:W-:Y:S01]  /*1270*/  @P2 SHF.R.U32.HI R13, RZ, R7.reuse, R15 ;  /* 0x00000007ff0d2219 */ /* 0x080fe2000001160f */
[C---:B------:R-:W-:Y:S01]  /*1280*/  IMAD.HI.U32 R15, R21.reuse, R6, RZ ;  /* 0x00000006150f7227 */ /* 0x040fe200078e00ff */
[-C--:B-1----:R-:W-:Y:S02]  /*1290*/  @P1 SHF.R.U32.HI R12, RZ, R8.reuse, R14 ;  /* 0x00000008ff0c1219 */ /* 0x082fe4000001160e */
[----:B------:R-:W-:Y:S02]  /*12a0*/  SHF.R.U32.HI R5, RZ, R8, R5 ;  /* 0x00000008ff057219 */ /* 0x000fe40000011605 */
[----:B------:R-:W-:Y:S02]  /*12b0*/  SHF.R.U32.HI R15, RZ, R7, R15 ;  /* 0x00000007ff0f7219 */ /* 0x000fe4000001160f */
[----:B------:R-:W-:Y:S01]  /*12c0*/  SEL R5, R20, R5, !P1 ;  /* 0x0000000514057207 */ /* 0x000fe20004800000 */
[----:B--2---:R-:W-:Y:S01]  /*12d0*/  IMAD.HI.U32 R14, R12, R2, RZ ;  /* 0x000000020c0e7227 */ /* 0x004fe200078e00ff */
[----:B------:R-:W-:-:S03]  /*12e0*/  SEL R15, R21, R15, !P2 ;  /* 0x0000000f150f7207 */ /* 0x000fc60005000000 */
[----:B------:R-:W-:Y:S01]  /*12f0*/  IMAD.HI.U32 R6, R13, R2, RZ ;  /* 0x000000020d067227 */ /* 0x000fe200078e00ff */
[----:B------:R-:W-:-:S04]  /*1300*/  @P0 SHF.R.U32.HI R12, RZ, R3, R14 ;  /* 0x00000003ff0c0219 */ /* 0x000fc8000001160e */
[----:B------:R-:W-:Y:S01]  /*1310*/  @P0 SHF.R.U32.HI R13, RZ, R3, R6 ;  /* 0x00000003ff0d0219 */ /* 0x000fe20000011606 */
[----:B------:R-:W-:-:S04]  /*1320*/  IMAD R12, R12, R11, RZ ;  /* 0x0000000b0c0c7224 */ /* 0x000fc800078e02ff */
[----:B------:R-:W-:Y:S01]  /*1330*/  IMAD R6, R13, R11, RZ ;  /* 0x0000000b0d067224 */ /* 0x000fe200078e02ff */
[----:B------:R-:W-:-:S04]  /*1340*/  ISETP.GE.AND P1, PT, R5, R12, PT ;  /* 0x0000000c0500720c */ /* 0x000fc80003f26270 */
[----:B------:R-:W-:Y:S01]  /*1350*/  ISETP.GE.OR P1, PT, R15, R6, P1 ;  /* 0x000000060f00720c */ /* 0x000fe20000f26670 */
[----:B------:R-:W-:-:S05]  /*1360*/  IMAD.HI.U32 R6, R5, R2, RZ ;  /* 0x0000000205067227 */ /* 0x000fca00078e00ff */
[----:B------:R-:W-:-:S04]  /*1370*/  SHF.R.U32.HI R6, RZ, R3, R6 ;  /* 0x00000003ff067219 */ /* 0x000fc80000011606 */
[----:B------:R-:W-:-:S03]  /*1380*/  SEL R6, R5, R6, !P0 ;  /* 0x0000000605067207 */ /* 0x000fc60004000000 */
[----:B------:R-:W-:Y:S01]  /*1390*/  @!P1 IMAD.HI.U32 R7, R15, R2, RZ ;  /* 0x000000020f079227 */ /* 0x000fe200078e00ff */
[----:B------:R-:W-:-:S04]  /*13a0*/  IADD3 R2, PT, PT, -R6, RZ, RZ ;  /* 0x000000ff06027210 */ /* 0x000fc80007ffe1ff */
[----:B------:R-:W-:Y:S01]  /*13b0*/  @!P1 SHF.R.U32.HI R3, RZ, R3, R7 ;  /* 0x00000003ff039219 */ /* 0x000fe20000011607 */
[----:B------:R-:W-:Y:S01]  /*13c0*/  IMAD R2, R11, R2, R5 ;  /* 0x000000020b027224 */ /* 0x000fe200078e0205 */
[----:B------:R-:W-:Y:S02]  /*13d0*/  IADD3 R7, PT, PT, -R5, RZ, RZ ;  /* 0x000000ff05077210 */ /* 0x000fe40007ffe1ff */
[----:B------:R-:W-:-:S03]  /*13e0*/  @!P1 SEL R3, R15, R3, !P0 ;  /* 0x000000030f039207 */ /* 0x000fc60004000000 */
[----:B------:R-:W-:Y:S02]  /*13f0*/  IMAD R7, R4, R7, R20 ;  /* 0x0000000704077224 */ /* 0x000fe400078e0214 */
[--C-:B------:R-:W-:Y:S02]  /*1400*/  @!P1 IMAD.IADD R6, R6, 0x1, -R3.reuse ;  /* 0x0000000106069824 */ /* 0x100fe400078e0a03 */
[----:B------:R-:W-:Y:S01]  /*1410*/  @!P1 IMAD R3, R2, R13, R3 ;  /* 0x0000000d02039224 */ /* 0x000fe200078e0203 */
[----:B------:R-:W-:Y:S01]  /*1420*/  IADD3 R2, PT, PT, -R15, RZ, RZ ;  /* 0x000000ff0f027210 */ /* 0x000fe20007ffe1ff */
[----:B------:R-:W-:Y:S02]  /*1430*/  @!P1 IMAD R5, R6, R11, R15 ;  /* 0x0000000b06059224 */ /* 0x000fe400078e020f */
[----:B------:R-:W-:Y:S02]  /*1440*/  @!P1 IMAD.MOV.U32 R15, RZ, RZ, R3 ;  /* 0x000000ffff0f9224 */ /* 0x000fe400078e0003 */
[----:B------:R-:W-:-:S02]  /*1450*/  IMAD R2, R10, R2, R21 ;  /* 0x000000020a027224 */ /* 0x000fc400078e0215 */
[----:B------:R-:W-:Y:S02]  /*1460*/  IMAD R20, R5, R4, R7 ;  /* 0x0000000405147224 */ /* 0x000fe400078e0207 */
[----:B------:R-:W-:Y:S02]  /*1470*/  IMAD R21, R15, R10, R2 ;  /* 0x0000000a0f157224 */ /* 0x000fe400078e0202 */
.L_x_18:
[----:B------:R-:W-:Y:S05]  /*1480*/  BRA.U UP2, `(.L_x_19) ;  /* 0x0000000102407547 */ /* 0x000fea000b800000 */
[----:B------:R-:W1:Y:S08]  /*1490*/  LDC.64 R4, c[0x0][0xb10] ;  /* 0x0002c400ff047b82 */ /* 0x000e700000000a00 */
[----:B------:R-:W2:Y:S08]  /*14a0*/  LDC.64 R2, c[0x0][0xb18] ;  /* 0x0002c600ff027b82 */ /* 0x000eb00000000a00 */
[----:B------:R-:W3:Y:S08]  /*14b0*/  LDC R6, c[0x0][0xb20] ;  /* 0x0002c800ff067b82 */ /* 0x000ef00000000800 */
[----:B------:R-:W4:Y:S01]  /*14c0*/  LDC R7, c[0x0][0xb0c] ;  /* 0x0002c300ff077b82 */ /* 0x000f220000000800 */
[----:B-1----:R-:W-:-:S05]  /*14d0*/  IMAD.HI.U32 R4, R21, R4, RZ ;  /* 0x0000000415047227 */ /* 0x002fca00078e00ff */
[----:B------:R-:W-:Y:S01]  /*14e0*/  SHF.R.U32.HI R4, RZ, R5, R4 ;  /* 0x00000005ff047219 */ /* 0x000fe20000011604 */
[----:B--2---:R-:W-:Y:S01]  /*14f0*/  IMAD.HI.U32 R3, R20, R3, RZ ;  /* 0x0000000314037227 */ /* 0x004fe200078e00ff */
[----:B------:R-:W-:-:S04]  /*1500*/  ISETP.NE.AND P0, PT, R2, 0x1, PT ;  /* 0x000000010200780c */ /* 0x000fc80003f05270 */
[----:B---3--:R-:W-:-:S04]  /*1510*/  SHF.R.U32.HI R3, RZ, R6, R3 ;  /* 0x00000006ff037219 */ /* 0x008fc80000011603 */
[----:B------:R-:W-:Y:S02]  /*1520*/  SEL R3, R20, R3, !P0 ;  /* 0x0000000314037207 */ /* 0x000fe40004000000 */
[----:B----4-:R-:W-:-:S04]  /*1530*/  ISETP.NE.AND P1, PT, R7, 0x1, PT ;  /* 0x000000010700780c */ /* 0x010fc80003f25270 */
[----:B------:R-:W-:-:S05]  /*1540*/  SEL R4, R21, R4, !P1 ;  /* 0x0000000415047207 */ /* 0x000fca0004800000 */
[----:B------:R-:W-:Y:S02]  /*1550*/  IMAD.IADD R5, R3, 0x1, -R4 ;  /* 0x0000000103057824 */ /* 0x000fe400078e0a04 */
[----:B------:R-:W-:Y:S02]  /*1560*/  IMAD.IADD R3, R4, 0x1, -R3 ;  /* 0x0000000104037824 */ /* 0x000fe400078e0a03 */
[----:B------:R-:W-:Y:S02]  /*1570*/  IMAD R21, R5, R7, R21 ;  /* 0x0000000705157224 */ /* 0x000fe400078e0215 */
[----:B------:R-:W-:Y:S02]  /*1580*/  IMAD R20, R3, R2, R20 ;  /* 0x0000000203147224 */ /* 0x000fe400078e0214 */
.L_x_19:
[----:B------:R-:W-:Y:S05]  /*1590*/  BRA.U !UP0, `(.L_x_20) ;  /* 0x00000001080c7547 */ /* 0x000fea000b800000 */
[----:B------:R-:W-:Y:S01]  /*15a0*/  UCGABAR_WAIT ;  /* 0x0000000000007dc7 */ /* 0x000fe20008000000 */
[----:B------:R-:W-:Y:S01]  /*15b0*/  CCTL.IVALL ;  /* 0x00000000ff00798f */ /* 0x000fe20002000000 */
[----:B------:R-:W-:Y:S05]  /*15c0*/  BRA `(.L_x_21) ;  /* 0x0000000000047947 */ /* 0x000fea0003800000 */
.L_x_20:
[----:B------:R-:W-:Y:S06]  /*15d0*/  BAR.SYNC.DEFER_BLOCKING 0x0 ;  /* 0x0000000000007b1d */ /* 0x000fec0000010000 */
.L_x_21:
[----:B------:R-:W-:Y:S05]  /*15e0*/  BRA.U UP1, `(.L_x_22) ;  /* 0x00000015010c7547 */ /* 0x000fea000b800000 */
[----:B------:R-:W1:Y:S01]  /*15f0*/  LDCU UR15, c[0x0][0x38c] ;  /* 0x00007180ff0f77ac */ /* 0x000e620008000800 */
[----:B------:R-:W2:Y:S01]  /*1600*/  LDC R8, c[0x0][0x370] ;  /* 0x0000dc00ff087b82 */ /* 0x000ea20000000800 */
[----:B------:R-:W-:Y:S01]  /*1610*/  PLOP3.LUT P1, PT, PT, PT, UP4, 0x80, 0x8 ;  /* 0x000000000008781c */ /* 0x000fe20003f2f048 */
[----:B------:R-:W-:Y:S01]  /*1620*/  IMAD.MOV.U32 R15, RZ, RZ, 0x1 ;  /* 0x00000001ff0f7424 */ /* 0x000fe200078e00ff */
[----:B------:R-:W-:Y:S01]  /*1630*/  ISETP.EQ.OR P4, PT, R9, RZ, P6 ;  /* 0x000000ff0900720c */ /* 0x000fe20003782670 */
[----:B------:R-:W-:Y:S01]  /*1640*/  IMAD.MOV.U32 R14, RZ, RZ, RZ ;  /* 0x000000ffff0e7224 */ /* 0x000fe200078e00ff */
[----:B------:R-:W-:Y:S02]  /*1650*/  PLOP3.LUT P1, PT, P1, PT, PT, 0x8, 0x80 ;  /* 0x000000000080781c */ /* 0x000fe40000f2e170 */
[----:B------:R-:W-:Y:S01]  /*1660*/  CS2R R12, SRZ ;  /* 0x00000000000c7805 */ /* 0x000fe2000001ff00 */
[----:B------:R-:W-:Y:S01]  /*1670*/  IMAD.MOV.U32 R11, RZ, RZ, 0x1 ;  /* 0x00000001ff0b7424 */ /* 0x000fe200078e00ff */
[----:B------:R-:W3:Y:S01]  /*1680*/  LDC R0, c[0x0][0x374] ;  /* 0x0000dd00ff007b82 */ /* 0x000ee20000000800 */
[----:B------:R-:W4:Y:S01]  /*1690*/  LDCU.64 UR30, c[0x0][0x348] ;  /* 0x00006900ff1e77ac */ /* 0x000f220008000a00 */
[----:B------:R-:W-:Y:S01]  /*16a0*/  UMOV UR13, URZ ;  /* 0x000000ff000d7c82 */ /* 0x000fe20008000000 */
[----:B-1----:R-:W-:-:S04]  /*16b0*/  UIADD3 UR6, UPT, UPT, UR15, 0x3f, URZ ;  /* 0x0000003f0f067890 */ /* 0x002fc8000fffe0ff */
[----:B------:R-:W-:-:S04]  /*16c0*/  USHF.R.S32.HI UR22, URZ, 0x1f, UR6 ;  /* 0x0000001fff167899 */ /* 0x000fc80008011406 */
[----:B------:R-:W-:Y:S02]  /*16d0*/  ULEA.HI UR22, UR22, UR6, URZ, 0x6 ;  /* 0x0000000616167291 */ /* 0x000fe4000f8f30ff */
[----:B------:R-:W-:Y:S02]  /*16e0*/  UIADD3 UR6, UPT, UPT, UR15, -0x1, URZ ;  /* 0xffffffff0f067890 */ /* 0x000fe4000fffe0ff */
[----:B------:R-:W-:Y:S02]  /*16f0*/  USHF.R.S32.HI UR22, URZ, 0x6, UR22 ;  /* 0x00000006ff167899 */ /* 0x000fe40008011416 */
[----:B------:R-:W-:Y:S02]  /*1700*/  UISETP.GE.U32.AND UP1, UPT, UR6, -0x7f, UPT ;  /* 0xffffff810600788c */ /* 0x000fe4000bf26070 */
[----:B------:R-:W-:Y:S02]  /*1710*/  UISETP.LT.U32.AND UP0, UPT, UR22, 0x6, UPT ;  /* 0x000000061600788c */ /* 0x000fe4000bf01070 */
[----:B------:R-:W-:-:S02]  /*1720*/  UIADD3 UR15, UPT, UPT, UR15, 0x7e, URZ ;  /* 0x0000007e0f0f7890 */ /* 0x000fc4000fffe0ff */
[----:B------:R-:W-:Y:S02]  /*1730*/  USEL UR21, UR22, 0x6, UP0 ;  /* 0x0000000616157887 */ /* 0x000fe40008000000 */
[----:B------:R-:W-:Y:S02]  /*1740*/  UISETP.NE.AND UP0, UPT, UR5, URZ, UPT ;  /* 0x000000ff0500728c */ /* 0x000fe4000bf05270 */
[----:B------:R-:W-:Y:S02]  /*1750*/  UIADD3 UR6, UPT, UPT, UR21, -0x1, URZ ;  /* 0xffffffff15067890 */ /* 0x000fe4000fffe0ff */
[----:B------:R-:W-:Y:S02]  /*1760*/  @UP1 UIADD3 UR6, UPT, UPT, UR21, URZ, URZ ;  /* 0x000000ff15061290 */ /* 0x000fe4000fffe0ff */
[----:B------:R-:W-:Y:S02]  /*1770*/  USEL UR7, UR7, 0x2, UP0 ;  /* 0x0000000207077887 */ /* 0x000fe40008000000 */
[----:B------:R-:W-:-:S02]  /*1780*/  UIADD3 UR14, UPT, UPT, UR22, -UR21, URZ ;  /* 0x80000015160e7290 */ /* 0x000fc4000fffe0ff */
[----:B--2-4-:R-:W-:-:S12]  /*1790*/  UIADD3 UR6, UPT, UPT, UR6, 0x1, URZ ;  /* 0x0000000106067890 */ /* 0x014fd8000fffe0ff */
.L_x_42:
[----:B------:R-:W-:Y:S01]  /*17a0*/  UISETP.NE.AND UP0, UPT, UR37, URZ, UPT ;  /* 0x000000ff2500728c */ /* 0x000fe2000bf05270 */
[----:B------:R-:W1:Y:S08]  /*17b0*/  S2UR UR37, SR_CgaCtaId ;  /* 0x00000000002579c3 */ /* 0x000e700000008800 */
[----:B------:R-:W-:Y:S05]  /*17c0*/  BRA.U UP0, `(.L_x_23) ;  /* 0x0000000100347547 */ /* 0x000fea000b800000 */
[----:B------:R-:W2:Y:S01]  /*17d0*/  S2R R2, SR_CgaCtaId ;  /* 0x0000000000027919 */ /* 0x000ea20000008800 */
[----:B------:R-:W-:-:S04]  /*17e0*/  MOV R3, 0x400 ;  /* 0x0000040000037802 */ /* 0x000fc80000000f00 */
[----:B--2---:R-:W-:Y:S02]  /*17f0*/  LEA R2, R2, R3, 0x18 ;  /* 0x0000000302027211 */ /* 0x004fe400078ec0ff */
[----:B------:R-:W-:-:S03]  /*1800*/  SHF.L.U32 R3, R11, 0x1f, RZ ;  /* 0x0000001f0b037819 */ /* 0x000fc600000006ff */
[----:B------:R-:W-:-:S04]  /*1810*/  IMAD R2, R12, 0x8, R2 ;  /* 0x000000080c027824 */ /* 0x000fc800078e0202 */
[----:B------:R-:W2:Y:S02]  /*1820*/  SYNCS.PHASECHK.TRANS64.TRYWAIT P0, [R2+URZ+0x120], R3 ;  /* 0x00012003020075a7 */ /* 0x000ea400080011ff */
[----:B--2---:R-:W-:Y:S05]  /*1830*/  @!P0 BRA `(.L_x_24) ;  /* 0x0000007800588947 */ /* 0x004fea0003800000 */
.L_x_140:
[----:B------:R-:W-:Y:S01]  /*1840*/  VIADD R12, R12, 0x1 ;  /* 0x000000010c0c7836 */ /* 0x000fe20000000000 */
[----:B------:R2:W-:Y:S04]  /*1850*/  SYNCS.ARRIVE.TRANS64.A1T0 RZ, [R2+URZ+0x110], RZ ;  /* 0x000110ff02ff79a7 */ /* 0x0005e800081000ff */
[----:B------:R-:W-:-:S04]  /*1860*/  ISETP.NE.AND P0, PT, R12, 0x2, PT ;  /* 0x000000020c00780c */ /* 0x000fc80003f05270 */
[----:B------:R-:W-:Y:S02]  /*1870*/  SEL R12, R12, RZ, P0 ;  /* 0x000000ff0c0c7207 */ /* 0x000fe40000000000 */
[----:B--2---:R-:W-:-:S04]  /*1880*/  SEL R2, RZ, 0x1, P0 ;  /* 0x00000001ff027807 */ /* 0x004fc80000000000 */
[----:B------:R-:W-:-:S07]  /*1890*/  LOP3.LUT R11, R11, R2, RZ, 0x3c, !PT ;  /* 0x000000020b0b7212 */ /* 0x000fce00078e3cff */
.L_x_23:
[----:B------:R-:W-:Y:S01]  /*18a0*/  UMOV UR5, 0x400 ;  /* 0x0000040000057882 */ /* 0x000fe20000000000 */
[----:B------:R-:W-:Y:S01]  /*18b0*/  SHF.L.U32 R2, R15, 0x1f, RZ ;  /* 0x0000001f0f027819 */ /* 0x000fe200000006ff */
[----:B-1----:R-:W-:Y:S01]  /*18c0*/  ULEA UR5, UR37, UR5, 0x18 ;  /* 0x0000000525057291 */ /* 0x002fe2000f8ec0ff */
[----:B------:R-:W-:Y:S01]  /*18d0*/  R2UR UR34, R21 ;  /* 0x00000000152272ca */ /* 0x000fe200000e0000 */
[----:B------:R-:W-:Y:S01]  /*18e0*/  UISETP.GE.U32.AND UP0, UPT, UR15, 0x7f, UPT ;  /* 0x0000007f0f00788c */ /* 0x000fe2000bf06070 */
[----:B------:R-:W-:Y:S01]  /*18f0*/  R2UR UR11, R20 ;  /* 0x00000000140b72ca */ /* 0x000fe200000e0000 */
[----:B------:R-:W-:Y:S01]  /*1900*/  ULEA UR8, UR13, UR5, 0x3 ;  /* 0x000000050d087291 */ /* 0x000fe2000f8e18ff */
[----:B------:R-:W-:-:S08]  /*1910*/  UMOV UR23, URZ ;  /* 0x000000ff00177c82 */ /* 0x000fd00008000000 */
[----:B------:R1:W2:Y:S01]  /*1920*/  SYNCS.PHASECHK.TRANS64.TRYWAIT P0, [UR8+0x30], R2 ;  /* 0x00003002ff0075a7 */ /* 0x0002a20008001108 */
[----:B------:R-:W-:Y:S02]  /*1930*/  USHF.L.U32 UR34, UR34, 0x7, URZ ;  /* 0x0000000722227899 */ /* 0x000fe400080006ff */
[----:B------:R-:W-:Y:S01]  /*1940*/  USHF.L.U32 UR11, UR11, 0x7, URZ ;  /* 0x000000070b0b7899 */ /* 0x000fe200080006ff */
[----:B------:R-:W-:Y:S11]  /*1950*/  BRA.U !UP0, `(.L_x_25) ;  /* 0x0000000108d87547 */ /* 0x000ff6000b800000 */
[----:B------:R-:W-:Y:S01]  /*1960*/  UIADD3 UR18, UPT, UPT, UR34, 0x40, URZ ;  /* 0x0000004022127890 */ /* 0x000fe2000fffe0ff */
[----:B------:R-:W-:Y:S01]  /*1970*/  UMOV UR24, URZ ;  /* 0x000000ff00187c82 */ /* 0x000fe20008000000 */
[----:B------:R-:W-:-:S10]  /*1980*/  UMOV UR40, UR13 ;  /* 0x0000000d00287c82 */ /* 0x000fd40008000000 */
.L_x_31:
[----:B------:R-:W-:Y:S01]  /*1990*/  ULEA UR33, UR40, UR5, 0x3 ;  /* 0x0000000528217291 */ /* 0x000fe2000f8e18ff */
[----:B--2---:R-:W-:Y:S01]  /*19a0*/  @!P6 MOV R3, 0x8000 ;  /* 0x000080000003e802 */ /* 0x004fe20000000f00 */
[----:B-12---:R-:W-:Y:S10]  /*19b0*/  @P0 BRA `(.L_x_26) ;  /* 0x00000000000c0947 */ /* 0x006ff40003800000 */
[----:B------:R-:W-:-:S04]  /*19c0*/  SHF.L.U32 R4, R15, 0x1f, RZ ;  /* 0x0000001f0f047819 */ /* 0x000fc800000006ff */
[----:B------:R-:W2:Y:S02]  /*19d0*/  SYNCS.PHASECHK.TRANS64.TRYWAIT P0, [UR33+0x30], R4 ;  /* 0x00003004ff0075a7 */ /* 0x000ea40008001121 */
[----:B--2---:R-:W-:Y:S05]  /*19e0*/  @!P0 BRA `(.L_x_27) ;  /* 0x0000007800008947 */ /* 0x004fea0003800000 */
.L_x_26:
[----:B------:R2:W-:Y:S01]  /*19f0*/  @!P6 SYNCS.ARRIVE.TRANS64 RZ, [UR33], R3 ;  /* 0x00000003ffffe9a7 */ /* 0x0005e20008000021 */
[----:B------:R-:W-:-:S04]  /*1a00*/  ULOP3.LUT UR8, UR7, 0x2, URZ, 0xfc, !UPT ;  /* 0x0000000207087892 */ /* 0x000fc8000f8efcff */
[----:B------:R-:W-:-:S09]  /*1a10*/  UISETP.NE.AND UP0, UPT, UR8, 0x2, UPT ;  /* 0x000000020800788c */ /* 0x000fd2000bf05270 */
[----:B------:R-:W-:Y:S05]  /*1a20*/  BRA.U UP0, `(.L_x_28) ;  /* 0x0000000100047547 */ /* 0x000fea000b800000 */
[----:B------:R-:W-:Y:S05]  /*1a30*/  BPT.TRAP 0x1 ;  /* 0x000000040000795c */ /* 0x000fea0000300000 */
.L_x_28:
[----:B------:R-:W-:Y:S04]  /*1a40*/  BSSY.RECONVERGENT B0, `(.L_x_29) ;  /* 0x0000003000007945 */ /* 0x000fe80003800200 */
[----:B------:R-:W-:Y:S05]  /*1a50*/  @P4 BRA `(.L_x_30) ;  /* 0x0000000000044947 */ /* 0x000fea0003800000 */
[----:B------:R-:W-:Y:S05]  /*1a60*/  BPT.TRAP 0x1 ;  /* 0x000000040000795c */ /* 0x000fea0000300000 */
.L_x_30:
[----:B------:R-:W-:Y:S05]  /*1a70*/  BSYNC.RECONVERGENT B0 ;  /* 0x0000000000007941 */ /* 0x000fea0003800200 */
.L_x_29:
[----:B------:R-:W-:Y:S02]  /*1a80*/  UIADD3 UR13, UPT, UPT, UR40, 0x1, URZ ;  /* 0x00000001280d7890 */ /* 0x000fe4000fffe0ff */
[----:B------:R-:W-:Y:S02]  /*1a90*/  UIADD3 UR38, UP1, UPT, UR30, 0x80, URZ ;  /* 0x000000801e267890 */ /* 0x000fe4000ff3e0ff */
[----:B------:R-:W-:Y:S02]  /*1aa0*/  UISETP.NE.AND UP0, UPT, UR13, 0x6, UPT ;  /* 0x000000060d00788c */ /* 0x000fe4000bf05270 */
[----:B------:R-:W-:Y:S02]  /*1ab0*/  USHF.L.U32 UR10, UR24, 0x6, URZ ;  /* 0x00000006180a7899 */ /* 0x000fe400080006ff */
[----:B------:R-:W-:Y:S02]  /*1ac0*/  USEL UR9, URZ, 0x1, UP0 ;  /* 0x00000001ff097887 */ /* 0x000fe40008000000 */
[----:B------:R-:W-:-:S02]  /*1ad0*/  USEL UR13, UR13, URZ, UP0 ;  /* 0x000000ff0d0d7287 */ /* 0x000fc40008000000 */
[----:B------:R-:W-:Y:S02]  /*1ae0*/  UIADD3 UR28, UP0, UPT, UR30, 0x180, URZ ;  /* 0x000001801e1c7890 */ /* 0x000fe4000ff1e0ff */
[----:B------:R-:W-:Y:S01]  /*1af0*/  ULEA UR8, UR13, UR5, 0x3 ;  /* 0x000000050d087291 */ /* 0x000fe2000f8e18ff */
[----:B------:R-:W-:Y:S01]  /*1b00*/  LOP3.LUT R15, R15, UR9, RZ, 0x3c, !PT ;  /* 0x000000090f0f7c12 */ /* 0x000fe2000f8e3cff */
[----:B------:R-:W-:Y:S02]  /*1b10*/  UIADD3.X UR39, UPT, UPT, URZ, UR31, URZ, UP1, !UPT ;  /* 0x0000001fff277290 */ /* 0x000fe40008ffe4ff */
[----:B------:R-:W-:Y:S01]  /*1b20*/  ULEA.HI UR35, UR4, UR10, URZ, 0x1a ;  /* 0x0000000a04237291 */ /* 0x000fe2000f8fd0ff */
[----:B-1----:R-:W-:Y:S01]  /*1b30*/  SHF.L.U32 R2, R15, 0x1f, RZ ;  /* 0x0000001f0f027819 */ /* 0x002fe200000006ff */
[----:B------:R-:W-:Y:S01]  /*1b40*/  UIADD3.X UR29, UPT, UPT, URZ, UR31, URZ, UP0, !UPT ;  /* 0x0000001fff1d7290 */ /* 0x000fe200087fe4ff */
[----:B------:R-:W-:Y:S02]  /*1b50*/  UMOV UR25, 0xf0000 ;  /* 0x000f000000197882 */ /* 0x000fe40000000000 */
[----:B------:R4:W1:Y:S01]  /*1b60*/  SYNCS.PHASECHK.TRANS64.TRYWAIT P0, [UR8+0x30], R2 ;  /* 0x00003002ff0075a7 */ /* 0x0008620008001108 */
[----:B------:R-:W-:Y:S01]  /*1b70*/  USHF.L.U32 UR8, UR40, 0xe, URZ ;  /* 0x0000000e28087899 */ /* 0x000fe200080006ff */
[----:B------:R-:W-:Y:S01]  /*1b80*/  UMOV UR26, 0x0 ;  /* 0x00000000001a7882 */ /* 0x000fe20000000000 */
[----:B------:R-:W-:-:S02]  /*1b90*/  UMOV UR27, 0x10000000 ;  /* 0x10000000001b7882 */ /* 0x000fc40000000000 */
[----:B------:R-:W-:Y:S02]  /*1ba0*/  ULEA UR16, UR4, UR8, 0x1 ;  /* 0x0000000804107291 */ /* 0x000fe4000f8e08ff */
[----:B------:R-:W-:Y:S02]  /*1bb0*/  UIADD3 UR8, UPT, UPT, UR5, 0x20400, UR8 ;  /* 0x0002040005087890 */ /* 0x000fe4000fffe008 */
[----:B------:R-:W-:Y:S01]  /*1bc0*/  UIADD3 UR16, UPT, UPT, UR5, UR16, URZ ;  /* 0x0000001005107290 */ /* 0x000fe2000fffe0ff */
[----:B------:R-:W-:Y:S01]  /*1bd0*/  UMOV UR17, UR33 ;  /* 0x0000002100117c82 */ /* 0x000fe20008000000 */
[----:B------:R-:W-:Y:S02]  /*1be0*/  UMOV UR20, UR36 ;  /* 0x0000002400147c82 */ /* 0x000fe40008000000 */
[----:B------:R-:W-:Y:S02]  /*1bf0*/  UIADD3 UR32, UPT, UPT, UR16, 0x8400, URZ ;  /* 0x0000840010207890 */ /* 0x000fe4000fffe0ff */
[----:B------:R-:W-:Y:S01]  /*1c00*/  UIADD3 UR16, UPT, UPT, UR16, 0xa400, URZ ;  /* 0x0000a40010107890 */ /* 0x000fe2000fffe0ff */
[----:B------:R-:W-:Y:S01]  /*1c10*/  UMOV UR19, UR35 ;  /* 0x0000002300137c82 */ /* 0x000fe20008000000 */
[----:B------:R-:W-:Y:S01]  /*1c20*/  UMOV UR12, UR36 ;  /* 0x00000024000c7c82 */ /* 0x000fe20008000000 */
[----:B------:R-:W-:Y:S01]  /*1c30*/  UMOV UR9, UR33 ;  /* 0x0000002100097c82 */ /* 0x000fe20008000000 */
[----:B------:R-:W-:-:S03]  /*1c40*/  UIADD3 UR24, UPT, UPT, UR24, 0x1, URZ ;  /* 0x0000000118187890 */ /* 0x000fc6000fffe0ff */
[----:B------:R4:W-:Y:S01]  /*1c50*/  UTMALDG.3D.MULTICAST [UR32], [UR38], UR25, desc[UR26] ;  /* 0x00001a20260073b4 */ /* 0x0009e20008011819 */
[----:B------:R-:W-:Y:S01]  /*1c60*/  UMOV UR23, UR6 ;  /* 0x0000000600177c82 */ /* 0x000fe20008000000 */
[----:B------:R-:W-:Y:S01]  /*1c70*/  UISETP.NE.AND UP0, UPT, UR24, UR6, UPT ;  /* 0x000000061800728c */ /* 0x000fe2000bf05270 */
[----:B------:R-:W-:Y:S01]  /*1c80*/  UMOV UR40, UR13 ;  /* 0x0000000d00287c82 */ /* 0x000fe20008000000 */
[----:B------:R4:W-:Y:S01]  /*1c90*/  UTMALDG.3D.MULTICAST [UR16], [UR38], UR25, desc[UR26] ;  /* 0x00001a10260073b4 */ /* 0x0009e20008011819 */
[----:B------:R4:W-:Y:S06]  /*1ca0*/  UTMALDG.3D [UR8], [UR28], desc[UR26] ;  /* 0x00001a081c0075b4 */ /* 0x0009ec0008011000 */
[----:B----4-:R-:W-:Y:S05]  /*1cb0*/  BRA.U UP0, `(.L_x_31) ;  /* 0xfffffffd00347547 */ /* 0x010fea000b83ffff */
.L_x_25:
[----:B------:R-:W-:Y:S01]  /*1cc0*/  ULEA UR8, UR13, UR5, 0x3 ;  /* 0x000000050d087291 */ /* 0x000fe2000f8e18ff */
[----:B-1----:R-:W-:Y:S01]  /*1cd0*/  SHF.L.U32 R2, R15, 0x1f, RZ ;  /* 0x0000001f0f027819 */ /* 0x002fe200000006ff */
[----:B------:R-:W-:Y:S01]  /*1ce0*/  @!P1 SYNCS.ARRIVE.TRANS64.A1T0 RZ, [UR5+0xa8], RZ ;  /* 0x0000a8ffffff99a7 */ /* 0x000fe20008100005 */
[----:B------:R-:W-:-:S06]  /*1cf0*/  UISETP.GT.AND UP0, UPT, UR22, UR21, UPT ;  /* 0x000000151600728c */ /* 0x000fcc000bf04270 */
[----:B--2---:R1:W2:Y:S03]  /*1d00*/  SYNCS.PHASECHK.TRANS64.TRYWAIT P0, [UR8+0x30], R2 ;  /* 0x00003002ff0075a7 */ /* 0x0042a60008001108 */
[----:B------:R-:W-:Y:S05]  /*1d10*/  BRA.U !UP0, `(.L_x_32) ;  /* 0x0000000108dc7547 */ /* 0x000fea000b800000 */
[----:B------:R-:W-:Y:S02]  /*1d20*/  UIADD3 UR32, UPT, UPT, UR14, UR23, URZ ;  /* 0x000000170e207290 */ /* 0x000fe4000fffe0ff */
[----:B------:R-:W-:Y:S01]  /*1d30*/  UIADD3 UR18, UPT, UPT, UR34, 0x40, URZ ;  /* 0x0000004022127890 */ /* 0x000fe2000fffe0ff */
[----:B------:R-:W-:-:S11]  /*1d40*/  UMOV UR33, UR13 ;  /* 0x0000000d00217c82 */ /* 0x000fd60008000000 */
.L_x_38:
[----:B------:R-:W-:Y:S01]  /*1d50*/  ULEA UR25, UR33, UR5, 0x3 ;  /* 0x0000000521197291 */ /* 0x000fe2000f8e18ff */
[----:B--2---:R-:W-:Y:S01]  /*1d60*/  @!P6 MOV R3, 0x8000 ;  /* 0x000080000003e802 */ /* 0x004fe20000000f00 */
[----:B-12---:R-:W-:Y:S10]  /*1d70*/  @P0 BRA `(.L_x_33) ;  /* 0x00000000000c0947 */ /* 0x006ff40003800000 */
[----:B------:R-:W-:-:S04]  /*1d80*/  SHF.L.U32 R4, R15, 0x1f, RZ ;  /* 0x0000001f0f047819 */ /* 0x000fc800000006ff */
[----:B------:R-:W2:Y:S02]  /*1d90*/  SYNCS.PHASECHK.TRANS64.TRYWAIT P0, [UR25+0x30], R4 ;  /* 0x00003004ff0075a7 */ /* 0x000ea40008001119 */
[----:B--2---:R-:W-:Y:S05]  /*1da0*/  @!P0 BRA `(.L_x_34) ;  /* 0x0000007400288947 */ /* 0x004fea0003800000 */
.L_x_33:
[----:B------:R2:W-:Y:S01]  /*1db0*/  @!P6 SYNCS.ARRIVE.TRANS64 RZ, [UR25], R3 ;  /* 0x00000003ffffe9a7 */ /* 0x0005e20008000019 */
[----:B------:R-:W-:-:S04]  /*1dc0*/  ULOP3.LUT UR8, UR7, 0x2, URZ, 0xfc, !UPT ;  /* 0x0000000207087892 */ /* 0x000fc8000f8efcff */
[----:B------:R-:W-:-:S09]  /*1dd0*/  UISETP.NE.AND UP0, UPT, UR8, 0x2, UPT ;  /* 0x000000020800788c */ /* 0x000fd2000bf05270 */
[----:B------:R-:W-:Y:S05]  /*1de0*/  BRA.U UP0, `(.L_x_35) ;  /* 0x0000000100047547 */ /* 0x000fea000b800000 */
[----:B------:R-:W-:Y:S05]  /*1df0*/  BPT.TRAP 0x1 ;  /* 0x000000040000795c */ /* 0x000fea0000300000 */
.L_x_35:
[----:B------:R-:W-:Y:S04]  /*1e00*/  BSSY.RECONVERGENT B0, `(.L_x_36) ;  /* 0x0000003000007945 */ /* 0x000fe80003800200 */
[----:B------:R-:W-:Y:S05]  /*1e10*/  @P4 BRA `(.L_x_37) ;  /* 0x0000000000044947 */ /* 0x000fea0003800000 */
[----:B------:R-:W-:Y:S05]  /*1e20*/  BPT.TRAP 0x1 ;  /* 0x000000040000795c */ /* 0x000fea0000300000 */
.L_x_37:
[----:B------:R-:W-:Y:S05]  /*1e30*/  BSYNC.RECONVERGENT B0 ;  /* 0x0000000000007941 */ /* 0x000fea0003800200 */
.L_x_36:
        /* <DEDUP_REMOVED lines=28> */
[----:B------:R-:W-:Y:S01]  /*2000*/  UMOV UR12, UR36 ;  /* 0x00000024000c7c82 */ /* 0x000fe20008000000 */
[----:B------:R-:W-:-:S02]  /*2010*/  UMOV UR9, UR25 ;  /* 0x0000001900097c82 */ /* 0x000fc40008000000 */
[----:B------:R4:W-:Y:S01]  /*2020*/  UTMALDG.3D.MULTICAST [UR24], [UR42], UR29, desc[UR38] ;  /* 0x000026182a0073b4 */ /* 0x0009e2000801181d */
[----:B------:R-:W-:Y:S01]  /*2030*/  UIADD3 UR23, UPT, UPT, UR23, 0x1, URZ ;  /* 0x0000000117177890 */ /* 0x000fe2000fffe0ff */
[----:B------:R-:W-:-:S03]  /*2040*/  UMOV UR33, UR13 ;  /* 0x0000000d00217c82 */ /* 0x000fc60008000000 */
[----:B------:R-:W-:Y:S01]  /*2050*/  UISETP.NE.AND UP0, UPT, UR23, UR32, UPT ;  /* 0x000000201700728c */ /* 0x000fe2000bf05270 */
[----:B------:R4:W-:Y:S01]  /*2060*/  UTMALDG.3D.MULTICAST [UR16], [UR42], UR29, desc[UR38] ;  /* 0x000026102a0073b4 */ /* 0x0009e2000801181d */
[----:B------:R4:W-:Y:S07]  /*2070*/  UTMALDG.3D [UR8], [UR40], desc[UR38] ;  /* 0x00002608280075b4 */ /* 0x0009ee0008011000 */
[----:B----4-:R-:W-:Y:S05]  /*2080*/  BRA.U UP0, `(.L_x_38) ;  /* 0xfffffffd00307547 */ /* 0x010fea000b83ffff */
.L_x_32:
[C---:B-1----:R-:W-:Y:S01]  /*2090*/  LEA R2, R14.reuse, UR5, 0x3 ;  /* 0x000000050e027c11 */ /* 0x042fe2000f8e18ff */
[----:B------:R-:W-:Y:S01]  /*20a0*/  NOP ;  /* 0x0000000000007918 */ /* 0x000fe20000000000 */
[----:B--2---:R-:W-:Y:S02]  /*20b0*/  SHF.L.U32 R3, R13, 0x1f, RZ ;  /* 0x0000001f0d037819 */ /* 0x004fe400000006ff */
[----:B------:R-:W-:Y:S02]  /*20c0*/  LEA R4, R14, UR5, 0x4 ;  /* 0x000000050e047c11 */ /* 0x000fe4000f8e20ff */
[----:B------:R-:W1:Y:S02]  /*20d0*/  SYNCS.PHASECHK.TRANS64.TRYWAIT P0, [R2+URZ+0xb0], R3 ;  /* 0x0000b003020075a7 */ /* 0x000e6400080011ff */
[----:B-1----:R-:W-:Y:S05]  /*20e0*/  @!P0 BRA `(.L_x_39) ;  /* 0x0000007000708947 */ /* 0x002fea0003800000 */
.L_x_143:
[----:B------:R-:W2:Y:S01]  /*20f0*/  LDS.128 R4, [R4+0x140] ;  /* 0x0001400004047984 */ /* 0x000ea20000000c00 */
[----:B------:R-:W-:Y:S01]  /*2100*/  ISETP.GE.AND P0, PT, R40, 0x1, PT ;  /* 0x000000012800780c */ /* 0x000fe20003f06270 */
[----:B-1----:R-:W-:Y:S01]  /*2110*/  VIADD R2, R2, 0xc0 ;  /* 0x000000c002027836 */ /* 0x002fe20000000000 */
[----:B------:R-:W-:Y:S01]  /*2120*/  @!PT LDS RZ, [RZ] ;  /* 0x00000000fffff984 */ /* 0x000fe20000000800 */
[----:B------:R-:W-:Y:S01]  /*2130*/  @!PT LDS RZ, [RZ] ;  /* 0x00000000fffff984 */ /* 0x000fe20000000800 */
[----:B------:R-:W-:Y:S01]  /*2140*/  @!PT LDS RZ, [RZ] ;  /* 0x00000000fffff984 */ /* 0x000fe20000000800 */
[----:B------:R-:W-:Y:S01]  /*2150*/  @!PT LDS RZ, [RZ] ;  /* 0x00000000fffff984 */ /* 0x000fe20000000800 */
[----:B------:R1:W-:Y:S06]  /*2160*/  MEMBAR.ALL.CTA ;  /* 0x0000000000007992 */ /* 0x0003ec0000008000 */
[----:B-1----:R-:W1:Y:S01]  /*2170*/  FENCE.VIEW.ASYNC.S ;  /* 0x00000000000073c6 */ /* 0x002e620000000000 */
[----:B------:R-:W-:-:S04]  /*2180*/  PRMT R2, RZ, 0x654, R2 ;  /* 0x00000654ff027816 */ /* 0x000fc80000000002 */
[----:B-1----:R1:W-:Y:S01]  /*2190*/  SYNCS.ARRIVE.TRANS64.RED.A1T0 RZ, [R2+URZ], RZ ;  /* 0x000000ff02ff79a7 */ /* 0x0023e200081004ff */
[----:B--2---:R-:W-:-:S13]  /*21a0*/  LOP3.LUT P2, RZ, R6, 0x1, RZ, 0xc0, !PT ;  /* 0x0000000106ff7812 */ /* 0x004fda000784c0ff */
[----:B------:R-:W-:Y:S01]  /*21b0*/  @P2 SHF.R.U32.HI R3, RZ, 0x10, R5 ;  /* 0x00000010ff032819 */ /* 0x000fe20000011605 */
[----:B------:R-:W-:Y:S01]  /*21c0*/  VOTEU.ANY UP0, P2 ;  /* 0x0000000000ff7886 */ /* 0x000fe20001000100 */
[----:B------:R-:W-:Y:S02]  /*21d0*/  @P2 MOV R10, R4 ;  /* 0x00000004000a2202 */ /* 0x000fe40000000f00 */
[----:B------:R-:W-:Y:S02]  /*21e0*/  @P2 R2UR.BROADCAST UR8, R3 ;  /* 0x00000000030822ca */ /* 0x000fe400008e0000 */
[----:B------:R-:W-:-:S11]  /*21f0*/  @P2 LOP3.LUT R9, R5, 0xffff, RZ, 0xc0, !PT ;  /* 0x0000ffff05092812 */ /* 0x000fd600078ec0ff */
[----:B------:R-:W-:Y:S01]  /*2200*/  @UP0 UMOV UR36, UR8 ;  /* 0x0000000800240c82 */ /* 0x000fe20008000000 */
[----:B-1----:R-:W-:Y:S05]  /*2210*/  @!P0 BRA `(.L_x_40) ;  /* 0x0000000000b88947 */ /* 0x002fea0003800000 */
[----:B------:R-:W3:Y:S01]  /*2220*/  LDC.64 R4, c[0x0][0xb18] ;  /* 0x0002c600ff047b82 */ /* 0x000ee20000000a00 */
[----:B------:R-:W-:-:S07]  /*2230*/  ISETP.NE.AND P3, PT, R40, 0x1, PT ;  /* 0x000000012800780c */ /* 0x000fce0003f65270 */
[----:B------:R-:W1:Y:S08]  /*2240*/  LDC.64 R6, c[0x0][0xb10] ;  /* 0x0002c400ff067b82 */ /* 0x000e700000000a00 */
[----:B------:R-:W2:Y:S08]  /*2250*/  LDC R16, c[0x0][0xb20] ;  /* 0x0002c800ff107b82 */ /* 0x000eb00000000800 */
[----:B------:R-:W4:Y:S01]  /*2260*/  LDC R17, c[0x0][0xb0c] ;  /* 0x0002c300ff117b82 */ /* 0x000f220000000800 */
[----:B---3--:R-:W-:Y:S01]  /*2270*/  IMAD.HI.U32 R19, R0, R5, RZ ;  /* 0x0000000500137227 */ /* 0x008fe200078e00ff */
[----:B------:R-:W-:-:S03]  /*2280*/  ISETP.NE.AND P0, PT, R4, 0x1, PT ;  /* 0x000000010400780c */ /* 0x000fc60003f05270 */
[----:B------:R-:W-:-:S03]  /*2290*/  IMAD.HI.U32 R5, R9, R5, RZ ;  /* 0x0000000509057227 */ /* 0x000fc600078e00ff */
[----:B------:R-:W3:Y:S01]  /*22a0*/  LDC.64 R2, c[0x0][0xb28] ;  /* 0x0002ca00ff027b82 */ /* 0x000ee20000000a00 */
[----:B-1----:R-:W-:-:S04]  /*22b0*/  IMAD.HI.U32 R20, R8, R6, RZ ;  /* 0x0000000608147227 */ /* 0x002fc800078e00ff */
[----:B------:R-:W-:Y:S01]  /*22c0*/  IMAD.HI.U32 R21, R10, R6, RZ ;  /* 0x000000060a157227 */ /* 0x000fe200078e00ff */
[----:B------:R-:W-:Y:S02]  /*22d0*/  SHF.R.U32.HI R20, RZ, R7, R20 ;  /* 0x00000007ff147219 */ /* 0x000fe40000011614 */
[-C--:B--2---:R-:W-:Y:S02]  /*22e0*/  SHF.R.U32.HI R19, RZ, R16.reuse, R19 ;  /* 0x00000010ff137219 */ /* 0x084fe40000011613 */
[----:B------:R-:W-:Y:S02]  /*22f0*/  SHF.R.U32.HI R5, RZ, R16, R5 ;  /* 0x00000010ff057219 */ /* 0x000fe40000011605 */
[----:B------:R-:W-:Y:S02]  /*2300*/  SEL R19, R0, R19, !P0 ;  /* 0x0000001300137207 */ /* 0x000fe40004000000 */
[----:B------:R-:W-:Y:S02]  /*2310*/  SHF.R.U32.HI R21, RZ, R7, R21 ;  /* 0x00000007ff157219 */ /* 0x000fe40000011615 */
[----:B----4-:R-:W-:-:S02]  /*2320*/  ISETP.NE.AND P1, PT, R17, 0x1, PT ;  /* 0x000000011100780c */ /* 0x010fc40003f25270 */
[----:B------:R-:W-:Y:S02]  /*2330*/  SEL R5, R9, R5, !P0 ;  /* 0x0000000509057207 */ /* 0x000fe40004000000 */
[----:B------:R-:W-:Y:S02]  /*2340*/  SEL R20, R8, R20, !P1 ;  /* 0x0000001408147207 */ /* 0x000fe40004800000 */
[----:B------:R-:W-:Y:S01]  /*2350*/  SEL R21, R10, R21, !P1 ;  /* 0x000000150a157207 */ /* 0x000fe20004800000 */
[----:B---3--:R-:W-:-:S04]  /*2360*/  IMAD.HI.U32 R18, R19, R2, RZ ;  /* 0x0000000213127227 */ /* 0x008fc800078e00ff */
        /* <DEDUP_REMOVED lines=10> */
[----:B------:R-:W-:-:S04]  /*2410*/  @!P0 IMAD.HI.U32 R7, R21, R2, RZ ;  /* 0x0000000215078227 */ /* 0x000fc800078e00ff */
[----:B------:R-:W-:Y:S01]  /*2420*/  IMAD.MOV R2, RZ, RZ, -R6 ;  /* 0x000000ffff027224 */ /* 0x000fe200078e0a06 */
[----:B------:R-:W-:Y:S02]  /*2430*/  @!P0 SHF.R.U32.HI R3, RZ, R3, R7 ;  /* 0x00000003ff038219 */ /* 0x000fe40000011607 */
[----:B------:R-:W-:Y:S01]  /*2440*/  IADD3 R7, PT, PT, -R5, RZ, RZ ;  /* 0x000000ff05077210 */ /* 0x000fe20007ffe1ff */
[----:B------:R-:W-:Y:S01]  /*2450*/  IMAD R2, R40, R2, R5 ;  /* 0x0000000228027224 */ /* 0x000fe200078e0205 */
        /* <DEDUP_REMOVED lines=10> */
.L_x_40:
[----:B------:R-:W1:Y:S02]  /*2500*/  LDCU UR8, c[0x0][0xb30] ;  /* 0x00016600ff0877ac */ /* 0x000e640008000800 */
[----:B-1----:R-:W-:-:S09]  /*2510*/  UISETP.NE.AND UP0, UPT, UR8, 0x1, UPT ;  /* 0x000000010800788c */ /* 0x002fd2000bf05270 */
[----:B------:R-:W-:Y:S05]  /*2520*/  BRA.U UP0, `(.L_x_41) ;  /* 0x0000000100407547 */ /* 0x000fea000b800000 */
[----:B------:R-:W1:Y:S08]  /*2530*/  LDC.64 R4, c[0x0][0xb10] ;  /* 0x0002c400ff047b82 */ /* 0x000e700000000a00 */
[----:B------:R-:W2:Y:S08]  /*2540*/  LDC.64 R2, c[0x0][0xb18] ;  /* 0x0002c600ff027b82 */ /* 0x000eb00000000a00 */
[----:B------:R-:W4:Y:S08]  /*2550*/  LDC R6, c[0x0][0xb20] ;  /* 0x0002c800ff067b82 */ /* 0x000f300000000800 */
[----:B------:R-:W3:Y:S01]  /*2560*/  LDC R7, c[0x0][0xb0c] ;  /* 0x0002c300ff077b82 */ /* 0x000ee20000000800 */
[----:B-1----:R-:W-:-:S05]  /*2570*/  IMAD.HI.U32 R4, R10, R4, RZ ;  /* 0x000000040a047227 */ /* 0x002fca00078e00ff */
[----:B------:R-:W-:Y:S01]  /*2580*/  SHF.R.U32.HI R4, RZ, R5, R4 ;  /* 0x00000005ff047219 */ /* 0x000fe20000011604 */
[----:B--2---:R-:W-:Y:S01]  /*2590*/  IMAD.HI.U32 R3, R9, R3, RZ ;  /* 0x0000000309037227 */ /* 0x004fe200078e00ff */
[----:B------:R-:W-:-:S04]  /*25a0*/  ISETP.NE.AND P0, PT, R2, 0x1, PT ;  /* 0x000000010200780c */ /* 0x000fc80003f05270 */
[----:B----4-:R-:W-:-:S04]  /*25b0*/  SHF.R.U32.HI R3, RZ, R6, R3 ;  /* 0x00000006ff037219 */ /* 0x010fc80000011603 */
[----:B------:R-:W-:Y:S02]  /*25c0*/  SEL R3, R9, R3, !P0 ;  /* 0x0000000309037207 */ /* 0x000fe40004000000 */
[----:B---3--:R-:W-:-:S04]  /*25d0*/  ISETP.NE.AND P1, PT, R7, 0x1, PT ;  /* 0x000000010700780c */ /* 0x008fc80003f25270 */
[----:B------:R-:W-:-:S05]  /*25e0*/  SEL R4, R10, R4, !P1 ;  /* 0x000000040a047207 */ /* 0x000fca0004800000 */
[----:B------:R-:W-:Y:S02]  /*25f0*/  IMAD.IADD R5, R3, 0x1, -R4 ;  /* 0x0000000103057824 */ /* 0x000fe400078e0a04 */
[----:B------:R-:W-:Y:S02]  /*2600*/  IMAD.IADD R3, R4, 0x1, -R3 ;  /* 0x0000000104037824 */ /* 0x000fe400078e0a03 */
[----:B------:R-:W-:Y:S02]  /*2610*/  IMAD R10, R5, R7, R10 ;  /* 0x00000007050a7224 */ /* 0x000fe400078e020a */
[----:B------:R-:W-:-:S07]  /*2620*/  IMAD R9, R3, R2, R9 ;  /* 0x0000000203097224 */ /* 0x000fce00078e0209 */
.L_x_41:
[----:B------:R-:W-:Y:S01]  /*2630*/  VIADD R14, R14, 0x1 ;  /* 0x000000010e0e7836 */ /* 0x000fe20000000000 */
[----:B------:R-:W-:Y:S01]  /*2640*/  PLOP3.LUT P1, PT, PT, PT, PT, 0x80, 0x8 ;  /* 0x000000000008781c */ /* 0x000fe20003f2f070 */
[----:B------:R-:W-:Y:S02]  /*2650*/  IMAD.IADD R21, R10, 0x1, R87 ;  /* 0x000000010a157824 */ /* 0x000fe400078e0257 */
[----:B------:R-:W-:Y:S01]  /*2660*/  IMAD.IADD R20, R9, 0x1, R86 ;  /* 0x0000000109147824 */ /* 0x000fe200078e0256 */
[----:B------:R-:W-:-:S04]  /*2670*/  ISETP.NE.AND P0, PT, R14, 0x2, PT ;  /* 0x000000020e00780c */ /* 0x000fc80003f05270 */
[----:B------:R-:W-:Y:S02]  /*2680*/  SEL R2, RZ, 0x1, P0 ;  /* 0x00000001ff027807 */ /* 0x000fe40000000000 */
[----:B------:R-:W-:Y:S02]  /*2690*/  SEL R14, R14, RZ, P0 ;  /* 0x000000ff0e0e7207 */ /* 0x000fe40000000000 */
[----:B------:R-:W-:Y:S01]  /*26a0*/  LOP3.LUT R13, R13, R2, RZ, 0x3c, !PT ;  /* 0x000000020d0d7212 */ /* 0x000fe200078e3cff */
[----:B------:R-:W-:Y:S06]  /*26b0*/  @P2 BRA `(.L_x_42) ;  /* 0xfffffff000382947 */ /* 0x000fec000383ffff */
[----:B------:R-:W-:Y:S01]  /*26c0*/  UIADD3 UR5, UPT, UPT, UR5, 0x30, URZ ;  /* 0x0000003005057890 */ /* 0x000fe2000fffe0ff */
[----:B------:R-:W-:-:S03]  /*26d0*/  SHF.L.U32 R2, R15, 0x1f, RZ ;  /* 0x0000001f0f027819 */ /* 0x000fc600000006ff */
[----:B------:R-:W-:-:S09]  /*26e0*/  ULEA UR4, UR13, UR5, 0x3 ;  /* 0x000000050d047291 */ /* 0x000fd2000f8e18ff */
[----:B------:R-:W1:Y:S02]  /*26f0*/  SYNCS.PHASECHK.TRANS64.TRYWAIT P0, [UR4], R2 ;  /* 0x00000002ff0075a7 */ /* 0x000e640008001104 */
[----:B-1----:R-:W-:Y:S05]  /*2700*/  @!P0 BRA `(.L_x_43) ;  /* 0x0000006800fc8947 */ /* 0x002fea0003800000 */
.L_x_145:
[----:B------:R-:W-:-:S04]  /*2710*/  UIADD3 UR6, UPT, UPT, UR13, 0x1, URZ ;  /* 0x000000010d067890 */ /* 0x000fc8000fffe0ff */
[----:B------:R-:W-:-:S04]  /*2720*/  UISETP.NE.AND UP0, UPT, UR6, 0x6, UPT ;  /* 0x000000060600788c */ /* 0x000fc8000bf05270 */
[----:B------:R-:W-:Y:S02]  /*2730*/  USEL UR7, URZ, 0x1, UP0 ;  /* 0x00000001ff077887 */ /* 0x000fe40008000000 */
[----:B------:R-:W-:-:S04]  /*2740*/  USEL UR6, UR6, URZ, UP0 ;  /* 0x000000ff06067287 */ /* 0x000fc80008000000 */
[----:B------:R-:W-:Y:S01]  /*2750*/  ULEA UR4, UR6, UR5, 0x3 ;  /* 0x0000000506047291 */ /* 0x000fe2000f8e18ff */
[----:B-1----:R-:W-:-:S04]  /*2760*/  LOP3.LUT R2, R15, UR7, RZ, 0x3c, !PT ;  /* 0x000000070f027c12 */ /* 0x002fc8000f8e3cff */
[----:B------:R-:W-:-:S04]  /*2770*/  SHF.L.U32 R3, R2, 0x1f, RZ ;  /* 0x0000001f02037819 */ /* 0x000fc800000006ff */
[----:B------:R-:W1:Y:S02]  /*2780*/  SYNCS.PHASECHK.TRANS64.TRYWAIT P0, [UR4], R3 ;  /* 0x00000003ff0075a7 */ /* 0x000e640008001104 */
[----:B-1----:R-:W-:Y:S05]  /*2790*/  @!P0 BRA `(.L_x_44) ;  /* 0x0000006800f08947 */ /* 0x002fea0003800000 */
.L_x_147:
[----:B------:R-:W-:-:S04]  /*27a0*/  UIADD3 UR6, UPT, UPT, UR6, 0x1, URZ ;  /* 0x0000000106067890 */ /* 0x000fc8000fffe0ff */
[----:B------:R-:W-:-:S04]  /*27b0*/  UISETP.NE.AND UP0, UPT, UR6, 0x6, UPT ;  /* 0x000000060600788c */ /* 0x000fc8000bf05270 */
[----:B------:R-:W-:Y:S02]  /*27c0*/  USEL UR7, URZ, 0x1, UP0 ;  /* 0x00000001ff077887 */ /* 0x000fe40008000000 */
[----:B------:R-:W-:-:S04]  /*27d0*/  USEL UR6, UR6, URZ, UP0 ;  /* 0x000000ff06067287 */ /* 0x000fc80008000000 */
[----:B------:R-:W-:Y:S01]  /*27e0*/  ULEA UR4, UR6, UR5, 0x3 ;  /* 0x0000000506047291 */ /* 0x000fe2000f8e18ff */
[----:B------:R-:W-:-:S04]  /*27f0*/  LOP3.LUT R2, R2, UR7, RZ, 0x3c, !PT ;  /* 0x0000000702027c12 */ /* 0x000fc8000f8e3cff */
[----:B-1----:R-:W-:-:S04]  /*2800*/  SHF.L.U32 R3, R2, 0x1f, RZ ;  /* 0x0000001f02037819 */ /* 0x002fc800000006ff */
[----:B------:R-:W1:Y:S02]  /*2810*/  SYNCS.PHASECHK.TRANS64.TRYWAIT P0, [UR4], R3 ;  /* 0x00000003ff0075a7 */ /* 0x000e640008001104 */
[----:B-1----:R-:W-:Y:S05]  /*2820*/  @!P0 BRA `(.L_x_45) ;  /* 0x0000006800e48947 */ /* 0x002fea0003800000 */
.L_x_149:
        /* <DEDUP_REMOVED lines=9> */
.L_x_151:
        /* <DEDUP_REMOVED lines=9> */
.L_x_153:
[----:B------:R-:W-:-:S04]  /*2950*/  UIADD3 UR6, UPT, UPT, UR6, 0x1, URZ ;  /* 0x0000000106067890 */ /* 0x000fc8000fffe0ff */
[----:B------:R-:W-:-:S04]  /*2960*/  UISETP.NE.AND UP0, UPT, UR6, 0x6, UPT ;  /* 0x000000060600788c */ /* 0x000fc8000bf05270 */
[----:B------:R-:W-:Y:S02]  /*2970*/  USEL UR4, URZ, 0x1, UP0 ;  /* 0x00000001ff047887 */ /* 0x000fe40008000000 */
[----:B------:R-:W-:-:S04]  /*2980*/  USEL UR6, UR6, URZ, UP0 ;  /* 0x000000ff06067287 */ /* 0x000fc80008000000 */
[----:B------:R-:W-:Y:S01]  /*2990*/  ULEA UR6, UR6, UR5, 0x3 ;  /* 0x0000000506067291 */ /* 0x000fe2000f8e18ff */
[----:B------:R-:W-:-:S04]  /*29a0*/  LOP3.LUT R2, R2, UR4, RZ, 0x3c, !PT ;  /* 0x0000000402027c12 */ /* 0x000fc8000f8e3cff */
[----:B------:R-:W-:Y:S01]  /*29b0*/  SHF.L.U32 R2, R2, 0x1f, RZ ;  /* 0x0000001f02027819 */ /* 0x000fe200000006ff */
[----:B-1-3--:R-:W-:-:S07]  /*29c0*/  IMAD.U32 R0, RZ, RZ, UR6 ;  /* 0x00000006ff007e24 */ /* 0x00afce000f8e00ff */
.L_x_48:
[----:B-1----:R1:W2:Y:S02]  /*29d0*/  SYNCS.PHASECHK.TRANS64.TRYWAIT P0, [R0+URZ], R2 ;  /* 0x00000002000075a7 */ /* 0x0022a400080011ff */
[----:B--2---:R-:W-:Y:S05]  /*29e0*/  @!P0 NANOSLEEP.SYNCS 0x989680 ;  /* 0x009896800000895d */ /* 0x004fea0003900000 */
[----:B------:R-:W2:Y:S02]  /*29f0*/  @!P0 SYNCS.PHASECHK.TRANS64 P0, [R0+URZ], R2 ;  /* 0x00000002000085a7 */ /* 0x000ea400080010ff */
[----:B--2---:R-:W-:Y:S05]  /*2a00*/  @P0 EXIT ;  /* 0x000000000000094d */ /* 0x004fea0003800000 */
[----:B------:R-:W-:Y:S05]  /*2a10*/  BRA `(.L_x_48) ;  /* 0xfffffffc00ec7947 */ /* 0x000fea000383ffff */
.L_x_22:
[----:B------:R-:W-:-:S04]  /*2a20*/  UISETP.NE.AND UP0, UPT, UR37, URZ, UPT ;  /* 0x000000ff2500728c */ /* 0x000fc8000bf05270 */
[----:B------:R-:W-:-:S09]  /*2a30*/  UISETP.NE.OR UP0, UPT, UR5, 0x1, UP0 ;  /* 0x000000010500788c */ /* 0x000fd20008705670 */
[----:B------:R-:W-:Y:S05]  /*2a40*/  BRA.U UP0, `(.L_x_49) ;  /* 0x00000005004c7547 */ /* 0x000fea000b800000 */
[----:B------:R-:W-:Y:S01]  /*2a50*/  HFMA2 R3, -RZ, RZ, 0, 0 ;  /* 0x00000000ff037431 */ /* 0x000fe200000001ff */
[----:B------:R-:W-:Y:S01]  /*2a60*/  ISETP.GE.U32.AND P2, PT, R9, 0x4, PT ;  /* 0x000000040900780c */ /* 0x000fe20003f46070 */
[----:B------:R-:W-:Y:S01]  /*2a70*/  IMAD.MOV.U32 R12, RZ, RZ, 0x1 ;  /* 0x00000001ff0c7424 */ /* 0x000fe200078e00ff */
[----:B------:R-:W-:Y:S01]  /*2a80*/  CS2R R10, SRZ ;  /* 0x00000000000a7805 */ /* 0x000fe2000001ff00 */
[----:B------:R-:W-:Y:S01]  /*2a90*/  IMAD.MOV.U32 R8, RZ, RZ, RZ ;  /* 0x000000ffff087224 */ /* 0x000fe200078e00ff */
[----:B------:R-:W-:Y:S01]  /*2aa0*/  UMOV UR4, 0x400 ;  /* 0x0000040000047882 */ /* 0x000fe20000000000 */
[----:B------:R-:W-:Y:S01]  /*2ab0*/  UMOV UR6, URZ ;  /* 0x000000ff00067c82 */ /* 0x000fe20008000000 */
[----:B------:R-:W-:-:S12]  /*2ac0*/  ULEA UR37, UR37, UR4, 0x18 ;  /* 0x0000000425257291 */ /* 0x000fd8000f8ec0ff */
.L_x_53:
[----:B------:R-:W-:Y:S02]  /*2ad0*/  LEA R0, R3, UR37, 0x3 ;  /* 0x0000002503007c11 */ /* 0x000fe4000f8e18ff */
[----:B------:R-:W-:-:S03]  /*2ae0*/  SHF.L.U32 R4, R8, 0x1f, RZ ;  /* 0x0000001f08047819 */ /* 0x000fc600000006ff */
[----:B------:R-:W-:Y:S01]  /*2af0*/  VIADD R5, R0, 0x120 ;  /* 0x0000012000057836 */ /* 0x000fe20000000000 */
[----:B------:R-:W1:Y:S02]  /*2b00*/  SYNCS.PHASECHK.TRANS64.TRYWAIT P0, [R0+URZ+0x110], R4 ;  /* 0x00011004000075a7 */ /* 0x000e6400080011ff */
[----:B-1----:R-:W-:Y:S05]  /*2b10*/  @!P0 BRA `(.L_x_50) ;  /* 0x0000006800708947 */ /* 0x002fea0003800000 */
.L_x_154:
[----:B------:R-:W-:Y:S01]  /*2b20*/  ULEA UR5, UR6, UR37, 0x3 ;  /* 0x0000002506057291 */ /* 0x000fe2000f8e18ff */
[----:B-1----:R-:W-:Y:S01]  /*2b30*/  PRMT R0, RZ, 0x654, R5 ;  /* 0x00000654ff007816 */ /* 0x002fe20000000005 */
[----:B------:R-:W-:Y:S01]  /*2b40*/  @!P2 IMAD.MOV.U32 R4, RZ, RZ, 0x10 ;  /* 0x00000010ff04a424 */ /* 0x000fe200078e00ff */
[----:B------:R-:W-:Y:S01]  /*2b50*/  SHF.L.U32 R5, R12, 0x1f, RZ ;  /* 0x0000001f0c057819 */ /* 0x000fe200000006ff */
[----:B------:R-:W-:Y:S01]  /*2b60*/  UIADD3 UR4, UPT, UPT, UR5, 0xb0, URZ ;  /* 0x000000b005047890 */ /* 0x000fe2000fffe0ff */
[----:B------:R1:W-:Y:S05]  /*2b70*/  SYNCS.ARRIVE.TRANS64.RED.A1T0 RZ, [R0+URZ], RZ ;  /* 0x000000ff00ff79a7 */ /* 0x0003ea00081004ff */
[----:B------:R-:W-:Y:S01]  /*2b80*/  IMAD.U32 R6, RZ, RZ, UR4 ;  /* 0x00000004ff067e24 */ /* 0x000fe2000f8e00ff */
[----:B------:R-:W2:Y:S04]  /*2b90*/  SYNCS.PHASECHK.TRANS64.TRYWAIT P0, [UR5+0xc0], R5 ;  /* 0x0000c005ff0075a7 */ /* 0x000ea80008001105 */
[----:B------:R-:W-:Y:S01]  /*2ba0*/  PRMT R6, R9, 0x654, R6 ;  /* 0x0000065409067816 */ /* 0x000fe20000000006 */
[----:B-12---:R-:W-:Y:S06]  /*2bb0*/  @!P0 BRA `(.L_x_51) ;  /* 0x00000068005c8947 */ /* 0x006fec0003800000 */
.L_x_156:
[----:B------:R-:W-:Y:S01]  /*2bc0*/  ULEA UR4, UR6, UR37, 0x4 ;  /* 0x0000002506047291 */ /* 0x000fe2000f8e20ff */
[----:B------:R-:W-:Y:S01]  /*2bd0*/  SEL R2, R6, R2, !P2 ;  /* 0x0000000206027207 */ /* 0x000fe20005000000 */
[----:B------:R-:W-:Y:S01]  /*2be0*/  UIADD3 UR5, UPT, UPT, UR5, 0xb0, URZ ;  /* 0x000000b005057890 */ /* 0x000fe2000fffe0ff */
[----:B-1----:R-:W-:Y:S01]  /*2bf0*/  LEA R0, R11, UR37, 0x3 ;  /* 0x000000250b007c11 */ /* 0x002fe2000f8e18ff */
[----:B------:R-:W-:Y:S01]  /*2c00*/  UIADD3 UR4, UPT, UPT, UR4, 0x140, URZ ;  /* 0x0000014004047890 */ /* 0x000fe2000fffe0ff */
[----:B------:R1:W-:Y:S01]  /*2c10*/  @!P2 SYNCS.ARRIVE.TRANS64.RED RZ, [R2+URZ], R4 ;  /* 0x0000000402ffa9a7 */ /* 0x0003e200080004ff */
[----:B------:R-:W-:Y:S01]  /*2c20*/  UIADD3 UR6, UPT, UPT, UR6, 0x1, URZ ;  /* 0x0000000106067890 */ /* 0x000fe2000fffe0ff */
[----:B------:R-:W-:-:S03]  /*2c30*/  VIADD R3, R3, 0x1 ;  /* 0x0000000103037836 */ /* 0x000fc60000000000 */
[----:B------:R-:W-:Y:S02]  /*2c40*/  UISETP.NE.AND UP0, UPT, UR6, 0x2, UPT ;  /* 0x000000020600788c */ /* 0x000fe4000bf05270 */
[----:B------:R-:W-:Y:S01]  /*2c50*/  ISETP.NE.AND P0, PT, R3, 0x2, PT ;  /* 0x000000020300780c */ /* 0x000fe20003f05270 */
[----:B------:R-:W-:Y:S06]  /*2c60*/  UGETNEXTWORKID.BROADCAST [UR4], [UR5] ;  /* 0x00000000040073ca */ /* 0x000fec0008000100 */
[----:B------:R-:W-:Y:S02]  /*2c70*/  USEL UR4, URZ, 0x1, UP0 ;  /* 0x00000001ff047887 */ /* 0x000fe40008000000 */
[----:B------:R-:W-:-:S04]  /*2c80*/  USEL UR6, UR6, URZ, UP0 ;  /* 0x000000ff06067287 */ /* 0x000fc80008000000 */
[----:B------:R-:W-:Y:S02]  /*2c90*/  LOP3.LUT R12, R12, UR4, RZ, 0x3c, !PT ;  /* 0x000000040c0c7c12 */ /* 0x000fe4000f8e3cff */
[----:B-1----:R-:W-:-:S04]  /*2ca0*/  SHF.L.U32 R4, R10, 0x1f, RZ ;  /* 0x0000001f0a047819 */ /* 0x002fc800000006ff */
[----:B------:R-:W1:Y:S02]  /*2cb0*/  SYNCS.PHASECHK.TRANS64.TRYWAIT P1, [R0+URZ+0xb0], R4 ;  /* 0x0000b004000075a7 */ /* 0x000e6400080211ff */
[----:B-1----:R-:W-:Y:S05]  /*2cc0*/  @!P1 BRA `(.L_x_52) ;  /* 0x0000006800309947 */ /* 0x002fea0003800000 */
.L_x_157:
[----:B-1----:R-:W-:Y:S01]  /*2cd0*/  LEA R4, R11, UR37, 0x4 ;  /* 0x000000250b047c11 */ /* 0x002fe2000f8e20ff */
[----:B------:R-:W-:Y:S01]  /*2ce0*/  VIADD R0, R0, 0xc0 ;  /* 0x000000c000007836 */ /* 0x000fe20000000000 */
[----:B------:R-:W-:Y:S01]  /*2cf0*/  SEL R3, R3, RZ, P0 ;  /* 0x000000ff03037207 */ /* 0x000fe20000000000 */
[----:B------:R-:W-:-:S03]  /*2d00*/  VIADD R11, R11, 0x1 ;  /* 0x000000010b0b7836 */ /* 0x000fc60000000000 */
[----:B------:R-:W1:Y:S01]  /*2d10*/  LDS.128 R4, [R4+0x140] ;  /* 0x0001400004047984 */ /* 0x000e620000000c00 */
[----:B------:R-:W-:Y:S02]  /*2d20*/  PRMT R0, RZ, 0x654, R0 ;  /* 0x00000654ff007816 */ /* 0x000fe40000000000 */
[C---:B------:R-:W-:Y:S01]  /*2d30*/  ISETP.NE.AND P1, PT, R11.reuse, 0x2, PT ;  /* 0x000000020b00780c */ /* 0x040fe20003f25270 */
[----:B------:R-:W-:Y:S01]  /*2d40*/  @!PT LDS RZ, [RZ] ;  /* 0x00000000fffff984 */ /* 0x000fe20000000800 */
[----:B------:R-:W-:Y:S01]  /*2d50*/  @!PT LDS RZ, [RZ] ;  /* 0x00000000fffff984 */ /* 0x000fe20000000800 */
[----:B------:R-:W-:Y:S01]  /*2d60*/  @!PT LDS RZ, [RZ] ;  /* 0x00000000fffff984 */ /* 0x000fe20000000800 */
[----:B------:R-:W-:Y:S01]  /*2d70*/  @!PT LDS RZ, [RZ] ;  /* 0x00000000fffff984 */ /* 0x000fe20000000800 */
[----:B------:R2:W-:Y:S06]  /*2d80*/  MEMBAR.ALL.CTA ;  /* 0x0000000000007992 */ /* 0x0005ec0000008000 */
[----:B--2---:R-:W2:Y:S01]  /*2d90*/  FENCE.VIEW.ASYNC.S ;  /* 0x00000000000073c6 */ /* 0x004ea20000000000 */
[----:B------:R-:W-:Y:S01]  /*2da0*/  SEL R11, R11, RZ, P1 ;  /* 0x000000ff0b0b7207 */ /* 0x000fe20000800000 */
[----:B--2---:R2:W-:Y:S01]  /*2db0*/  SYNCS.ARRIVE.TRANS64.RED.A1T0 RZ, [R0+URZ], RZ ;  /* 0x000000ff00ff79a7 */ /* 0x0045e200081004ff */
[----:B-1----:R-:W-:-:S02]  /*2dc0*/  LOP3.LUT P3, RZ, R6, 0x1, RZ, 0xc0, !PT ;  /* 0x0000000106ff7812 */ /* 0x002fc4000786c0ff */
[----:B------:R-:W-:-:S04]  /*2dd0*/  SEL R4, RZ, 0x1, P1 ;  /* 0x00000001ff047807 */ /* 0x000fc80000800000 */
[----:B------:R-:W-:Y:S02]  /*2de0*/  LOP3.LUT R10, R10, R4, RZ, 0x3c, !PT ;  /* 0x000000040a0a7212 */ /* 0x000fe400078e3cff */
[----:B--2---:R-:W-:-:S04]  /*2df0*/  SEL R0, RZ, 0x1, P0 ;  /* 0x00000001ff007807 */ /* 0x004fc80000000000 */
[----:B------:R-:W-:Y:S01]  /*2e00*/  LOP3.LUT R8, R8, R0, RZ, 0x3c, !PT ;  /* 0x0000000008087212 */ /* 0x000fe200078e3cff */
[----:B------:R-:W-:Y:S06]  /*2e10*/  @P3 BRA `(.L_x_53) ;  /* 0xfffffffc002c3947 */ /* 0x000fec000383ffff */
[----:B------:R-:W-:Y:S01]  /*2e20*/  ULEA UR5, UR6, UR37, 0x3 ;  /* 0x0000002506057291 */ /* 0x000fe2000f8e18ff */
[----:B------:R-:W-:-:S08]  /*2e30*/  SHF.L.U32 R2, R12, 0x1f, RZ ;  /* 0x0000001f0c027819 */ /* 0x000fd000000006ff */
[----:B------:R-:W1:Y:S02]  /*2e40*/  SYNCS.PHASECHK.TRANS64 P0, [UR5+0xc0], R2 ;  /* 0x0000c002ff0075a7 */ /* 0x000e640008001005 */
[----:B-1----:R-:W-:Y:S05]  /*2e50*/  @P0 BRA `(.L_x_54) ;  /* 0x0000000000080947 */ /* 0x002fea0003800000 */
[----:B------:R-:W1:Y:S02]  /*2e60*/  SYNCS.PHASECHK.TRANS64.TRYWAIT P0, [UR5+0xc0], R2 ;  /* 0x0000c002ff0075a7 */ /* 0x000e640008001105 */
[----:B-1----:R-:W-:Y:S05]  /*2e70*/  @!P0 BRA `(.L_x_55) ;  /* 0x0000006400d88947 */ /* 0x002fea0003800000 */
.L_x_54:
[----:B------:R-:W-:-:S04]  /*2e80*/  UIADD3 UR4, UPT, UPT, UR6, 0x1, URZ ;  /* 0x0000000106047890 */ /* 0x000fc8000fffe0ff */
[----:B------:R-:W-:-:S04]  /*2e90*/  UISETP.NE.AND UP0, UPT, UR4, 0x2, UPT ;  /* 0x000000020400788c */ /* 0x000fc8000bf05270 */
[----:B------:R-:W-:Y:S02]  /*2ea0*/  USEL UR7, URZ, 0x1, UP0 ;  /* 0x00000001ff077887 */ /* 0x000fe40008000000 */
[----:B------:R-:W-:-:S04]  /*2eb0*/  USEL UR4, UR4, URZ, UP0 ;  /* 0x000000ff04047287 */ /* 0x000fc80008000000 */
[----:B------:R-:W-:Y:S01]  /*2ec0*/  ULEA UR4, UR4, UR37, 0x3 ;  /* 0x0000002504047291 */ /* 0x000fe2000f8e18ff */
[----:B-1----:R-:W-:-:S04]  /*2ed0*/  LOP3.LUT R2, R12, UR7, RZ, 0x3c, !PT ;  /* 0x000000070c027c12 */ /* 0x002fc8000f8e3cff */
[----:B------:R-:W-:-:S04]  /*2ee0*/  SHF.L.U32 R0, R2, 0x1f, RZ ;  /* 0x0000001f02007819 */ /* 0x000fc800000006ff */
[----:B------:R-:W1:Y:S02]  /*2ef0*/  SYNCS.PHASECHK.TRANS64 P0, [UR4+0xc0], R0 ;  /* 0x0000c000ff0075a7 */ /* 0x000e640008001004 */
[----:B-1----:R-:W-:Y:S05]  /*2f00*/  @P0 EXIT ;  /* 0x000000000000094d */ /* 0x002fea0003800000 */
[----:B------:R-:W-:Y:S02]  /*2f10*/  SHF.L.U32 R2, R2, 0x1f, RZ ;  /* 0x0000001f02027819 */ /* 0x000fe400000006ff */
[----:B------:R-:W-:-:S07]  /*2f20*/  MOV R0, UR4 ;  /* 0x0000000400007c02 */ /* 0x000fce0008000f00 */
.L_x_56:
[----:B-1----:R1:W2:Y:S02]  /*2f30*/  SYNCS.PHASECHK.TRANS64.TRYWAIT P0, [R0+URZ+0xc0], R2 ;  /* 0x0000c002000075a7 */ /* 0x0022a400080011ff */
[----:B--2---:R-:W-:Y:S05]  /*2f40*/  @!P0 NANOSLEEP.SYNCS 0x989680 ;  /* 0x009896800000895d */ /* 0x004fea0003900000 */
[----:B------:R-:W2:Y:S02]  /*2f50*/  @!P0 SYNCS.PHASECHK.TRANS64 P0, [R0+URZ+0xc0], R2 ;  /* 0x0000c002000085a7 */ /* 0x000ea400080010ff */
[----:B--2---:R-:W-:Y:S05]  /*2f60*/  @P0 EXIT ;  /* 0x000000000000094d */ /* 0x004fea0003800000 */
[----:B------:R-:W-:Y:S05]  /*2f70*/  BRA `(.L_x_56) ;  /* 0xfffffffc00ec7947 */ /* 0x000fea000383ffff */
.L_x_49:
[----:B------:R-:W-:Y:S05]  /*2f80*/  BRA.U UP3, `(.L_x_57) ;  /* 0x0000000d03bc7547 */ /* 0x000fea000b800000 */
[----:B------:R-:W-:Y:S01]  /*2f90*/  UMOV UR4, 0x40 ;  /* 0x0000004000047882 */ /* 0x000fe20000000000 */
[----:B------:R-:W-:Y:S01]  /*2fa0*/  NOP ;  /* 0x0000000000007918 */ /* 0x000fe20000000000 */
[----:B------:R-:W-:Y:S01]  /*2fb0*/  ULEA UR4, UR37, UR4, 0x18 ;  /* 0x0000000425047291 */ /* 0x000fe2000f8ec0ff */
[----:B------:R-:W-:Y:S02]  /*2fc0*/  UMOV UR5, 0x400 ;  /* 0x0000040000057882 */ /* 0x000fe40000000000 */
[----:B------:R-:W-:-:S06]  /*2fd0*/  ULEA UR37, UR37, UR5, 0x18 ;  /* 0x0000000525257291 */ /* 0x000fcc000f8ec0ff */
[----:B------:R-:W1:Y:S02]  /*2fe0*/  LDS.U8 R2, [UR4+0x1c] ;  /* 0x00001c04ff027984 */ /* 0x000e640008000000 */
[----:B-1----:R-:W-:-:S13]  /*2ff0*/  ISETP.NE.AND P0, PT, R2, RZ, PT ;  /* 0x000000ff0200720c */ /* 0x002fda0003f05270 */
[----:B------:R-:W-:Y:S05]  /*3000*/  @P0 BRA `(.L_x_58) ;  /* 0x0000000000580947 */ /* 0x000fea0003800000 */
[----:B------:R-:W-:-:S13]  /*3010*/  ELECT P0, URZ, PT ;  /* 0x0000000000ff782f */ /* 0x000fda0003800000 */
[----:B------:R-:W-:Y:S05]  /*3020*/  @!P0 BRA `(.L_x_59) ;  /* 0x0000000000608947 */ /* 0x000fea0003800000 */
[----:B------:R-:W-:Y:S01]  /*3030*/  UMOV UR5, 0x10 ;  /* 0x0000001000057882 */ /* 0x000fe20000000000 */
[----:B------:R-:W-:Y:S01]  /*3040*/  HFMA2 R2, -RZ, RZ, 0, 5.9604644775390625e-08 ;  /* 0x00000001ff027431 */ /* 0x000fe200000001ff */
[----:B------:R-:W-:-:S03]  /*3050*/  MOV R3, 0xffff ;  /* 0x0000ffff00037802 */ /* 0x000fc60000000f00 */
[----:B------:R-:W-:Y:S04]  /*3060*/  DEPBAR.LE SB1, 0x36 ;  /* 0x00009d800000791a */ /* 0x000fe80000000000 */
[----:B------:R-:W1:Y:S02]  /*3070*/  UTCATOMSWS.FIND_AND_SET.ALIGN UP0, UR5, UR5 ;  /* 0x00000005000575e3 */ /* 0x000e640008000800 */
[----:B-1----:R-:W-:Y:S01]  /*3080*/  MOV R4, UR5 ;  /* 0x0000000500047c02 */ /* 0x002fe20008000f00 */
[----:B------:R-:W-:Y:S06]  /*3090*/  BRA.U UP0, `(.L_x_60) ;  /* 0x0000000100187547 */ /* 0x000fec000b800000 */
.L_x_61:
[----:B------:R-:W-:Y:S05]  /*30a0*/  NANOSLEEP 0x64 ;  /* 0x000000640000795d */ /* 0x000fea0003800000 */
[----:B------:R-:W-:-:S05]  /*30b0*/  UMOV UR5, 0x10 ;  /* 0x0000001000057882 */ /* 0x000fca0000000000 */
[----:B------:R-:W-:Y:S04]  /*30c0*/  DEPBAR.LE SB1, 0x36 ;  /* 0x00009d800000791a */ /* 0x000fe80000000000 */
[----:B------:R-:W1:Y:S02]  /*30d0*/  UTCATOMSWS.FIND_AND_SET.ALIGN UP0, UR5, UR5 ;  /* 0x00000005000575e3 */ /* 0x000e640008000800 */
[----:B-1----:R-:W-:Y:S01]  /*30e0*/  MOV R4, UR5 ;  /* 0x0000000500047c02 */ /* 0x002fe20008000f00 */
[----:B------:R-:W-:Y:S05]  /*30f0*/  BRA.U !UP0, `(.L_x_61) ;  /* 0xfffffffd08e87547 */ /* 0x000fea000b83ffff */
.L_x_60:
[-C--:B------:R-:W-:Y:S02]  /*3100*/  SHF.L.U32 R3, R3, R4.reuse, RZ ;  /* 0x0000000403037219 */ /* 0x080fe400000006ff */
[----:B------:R-:W-:Y:S01]  /*3110*/  SHF.L.U32 R2, R2, R4, RZ ;  /* 0x0000000402027219 */ /* 0x000fe200000006ff */
[----:B------:R-:W-:Y:S02]  /*3120*/  IMAD.SHL.U32 R4, R4, 0x20, RZ ;  /* 0x0000002004047824 */ /* 0x000fe400078e00ff */
[----:B------:R1:W-:Y:S04]  /*3130*/  ATOMS.OR RZ, [UR4+0x14], R3 ;  /* 0x00001403ffff798c */ /* 0x0003e8000b000004 */
[----:B------:R1:W-:Y:S04]  /*3140*/  ATOMS.OR RZ, [UR4+0x18], R2 ;  /* 0x00001802ffff798c */ /* 0x0003e8000b000004 */
[----:B------:R1:W-:Y:S01]  /*3150*/  STS [UR37+0x160], R4 ;  /* 0x00016004ff007988 */ /* 0x0003e20008000825 */
[----:B------:R-:W-:Y:S05]  /*3160*/  BRA `(.L_x_59) ;  /* 0x0000000000107947 */ /* 0x000fea0003800000 */
.L_x_58:
[----:B------:R-:W-:-:S05]  /*3170*/  MOV R2, 0xffffffff ;  /* 0xffffffff00027802 */ /* 0x000fca0000000f00 */
[----:B------:R1:W-:Y:S02]  /*3180*/  STS [UR37+0x160], R2 ;  /* 0x00016002ff007988 */ /* 0x0003e40008000825 */
[----:B-1----:R-:W-:Y:S02]  /*3190*/  MOV R2, 0x31b0 ;  /* 0x000031b000027802 */ /* 0x002fe40000000f00 */
[----:B-----5:R-:W-:Y:S05]  /*31a0*/  CALL.REL.NOINC `($__internal_1_$__cuda_sm10x_tcgen05_guardrail_trap_phase_invalid_during_alloc) ;  /* 0x0000006c00247944 */ /* 0x020fea0003c00000 */
.L_x_59:
[----:B------:R-:W-:Y:S05]  /*31b0*/  WARPSYNC.ALL ;  /* 0x0000000000007948 */ /* 0x000fea0003800000 */
[----:B------:R-:W2:Y:S01]  /*31c0*/  S2UR UR5, SR_CgaCtaId ;  /* 0x00000000000579c3 */ /* 0x000ea20000008800 */
[----:B------:R-:W-:Y:S01]  /*31d0*/  UMOV UR4, 0x400 ;  /* 0x0000040000047882 */ /* 0x000fe20000000000 */
[----:B------:R-:W-:-:S06]  /*31e0*/  NOP ;  /* 0x0000000000007918 */ /* 0x000fcc0000000000 */
[----:B------:R-:W-:Y:S06]  /*31f0*/  BAR.ARV 0x6, 0xa0 ;  /* 0x0182800000007b1d */ /* 0x000fec0000002000 */
[----:B------:R-:W3:Y:S01]  /*3200*/  LDCU UR7, c[0x0][0x38c] ;  /* 0x00007180ff0777ac */ /* 0x000ee20008000800 */
[----:B------:R-:W-:Y:S01]  /*3210*/  LOP3.LUT R0, R0, 0xffff, RZ, 0xc0, !PT ;  /* 0x0000ffff00007812 */ /* 0x000fe200078ec0ff */
[----:B------:R-:W-:Y:S01]  /*3220*/  IMAD.MOV.U32 R11, RZ, RZ, 0x1 ;  /* 0x00000001ff0b7424 */ /* 0x000fe200078e00ff */
[----:B------:R-:W-:Y:S01]  /*3230*/  CS2R R8, SRZ ;  /* 0x0000000000087805 */ /* 0x000fe2000001ff00 */
[----:B------:R-:W4:Y:S01]  /*3240*/  LDCU UR6, c[0x0][0x38c] ;  /* 0x00007180ff0677ac */ /* 0x000f220008000800 */
[----:B------:R-:W-:Y:S01]  /*3250*/  R2UR UR9, R0 ;  /* 0x00000000000972ca */ /* 0x000fe200000e0000 */
[----:B------:R-:W-:Y:S01]  /*3260*/  IMAD.MOV.U32 R10, RZ, RZ, RZ ;  /* 0x000000ffff0a7224 */ /* 0x000fe200078e00ff */
[----:B------:R-:W-:Y:S01]  /*3270*/  UMOV UR16, URZ ;  /* 0x000000ff00107c82 */ /* 0x000fe20008000000 */
[----:B------:R-:W-:Y:S01]  /*3280*/  UMOV UR15, URZ ;  /* 0x000000ff000f7c82 */ /* 0x000fe20008000000 */
[----:B--2---:R-:W-:Y:S01]  /*3290*/  ULEA UR5, UR5, UR4, 0x18 ;  /* 0x0000000405057291 */ /* 0x004fe2000f8ec0ff */
[----:B------:R-:W-:Y:S01]  /*32a0*/  UMOV UR24, 0x0 ;  /* 0x0000000000187882 */ /* 0x000fe20000000000 */
[----:B------:R-:W-:-:S02]  /*32b0*/  UMOV UR25, 0x8208010 ;  /* 0x0820801000197882 */ /* 0x000fc40000000000 */
[----:B------:R-:W-:Y:S02]  /*32c0*/  UIADD3 UR11, UPT, UPT, UR5, 0x8400, URZ ;  /* 0x00008400050b7890 */ /* 0x000fe4000fffe0ff */
[----:B------:R-:W-:Y:S02]  /*32d0*/  UIADD3 UR12, UPT, UPT, UR5, 0x20400, URZ ;  /* 0x00020400050c7890 */ /* 0x000fe4000fffe0ff */
[----:B---3--:R-:W-:Y:S01]  /*32e0*/  UIADD3 UR7, UPT, UPT, UR7, 0x3f, URZ ;  /* 0x0000003f07077890 */ /* 0x008fe2000fffe0ff */
[----:B-1----:R-:W1:Y:S01]  /*32f0*/  LDS R2, [UR5+0x160] ;  /* 0x00016005ff027984 */ /* 0x002e620008000800 */
[----:B------:R-:W-:Y:S02]  /*3300*/  USHF.R.U32.HI UR11, URZ, 0x4, UR11 ;  /* 0x00000004ff0b7899 */ /* 0x000fe4000801160b */
[----:B------:R-:W-:Y:S02]  /*3310*/  USHF.R.S32.HI UR4, URZ, 0x1f, UR7 ;  /* 0x0000001fff047899 */ /* 0x000fe40008011407 */
[----:B------:R-:W-:-:S02]  /*3320*/  USHF.R.U32.HI UR12, URZ, 0x4, UR12 ;  /* 0x00000004ff0c7899 */ /* 0x000fc4000801160c */
[----:B------:R-:W-:Y:S02]  /*3330*/  ULEA.HI UR4, UR4, UR7, URZ, 0x6 ;  /* 0x0000000704047291 */ /* 0x000fe4000f8f30ff */
[----:B------:R-:W-:Y:S02]  /*3340*/  ULOP3.LUT UR11, UR11, 0x3fff, URZ, 0xc0, !UPT ;  /* 0x00003fff0b0b7892 */ /* 0x000fe4000f8ec0ff */
[----:B------:R-:W-:Y:S02]  /*3350*/  USHF.R.S32.HI UR4, URZ, 0x6, UR4 ;  /* 0x00000006ff047899 */ /* 0x000fe40008011404 */
[----:B------:R-:W-:Y:S02]  /*3360*/  ULOP3.LUT UR12, UR12, 0x3fff, URZ, 0xc0, !UPT ;  /* 0x00003fff0c0c7892 */ /* 0x000fe4000f8ec0ff */
[----:B------:R-:W-:Y:S01]  /*3370*/  UISETP.LT.AND UP0, UPT, UR4, 0x1, UPT ;  /* 0x000000010400788c */ /* 0x000fe2000bf01270 */
[----:B------:R-:W-:Y:S01]  /*3380*/  UMOV UR22, 0x0 ;  /* 0x0000000000167882 */ /* 0x000fe20000000000 */
[----:B------:R-:W-:-:S02]  /*3390*/  UMOV UR23, 0x8208010 ;  /* 0x0820801000177882 */ /* 0x000fc40000000000 */
[----:B------:R-:W-:Y:S02]  /*33a0*/  USEL UR10, UR4, 0x1, !UP0 ;  /* 0x00000001040a7887 */ /* 0x000fe4000c000000 */
[----:B------:R-:W-:Y:S02]  /*33b0*/  ULOP3.LUT UR11, UR11, 0x2000000, URZ, 0xfc, !UPT ;  /* 0x020000000b0b7892 */ /* 0x000fe4000f8efcff */
[----:B------:R-:W-:Y:S02]  /*33c0*/  ULOP3.LUT UR12, UR12, 0x10000, URZ, 0xfc, !UPT ;  /* 0x000100000c0c7892 */ /* 0x000fe4000f8efcff */
[----:B------:R-:W-:Y:S02]  /*33d0*/  UIADD3 UR10, UPT, UPT, -UR10, URZ, URZ ;  /* 0x000000ff0a0a7290 */ /* 0x000fe4000fffe1ff */
[----:B----4-:R-:W-:Y:S01]  /*33e0*/  UISETP.GE.AND UP3, UPT, UR6, 0x1, UPT ;  /* 0x000000010600788c */ /* 0x010fe2000bf66270 */
[----:B------:R-:W-:Y:S01]  /*33f0*/  UMOV UR20, 0x0 ;  /* 0x0000000000147882 */ /* 0x000fe20000000000 */
[----:B------:R-:W-:Y:S01]  /*3400*/  UMOV UR21, 0x8208010 ;  /* 0x0820801000157882 */ /* 0x000fe20000000000 */
[----:B------:R-:W-:Y:S01]  /*3410*/  UMOV UR18, 0x0 ;  /* 0x0000000000127882 */ /* 0x000fe20000000000 */
[----:B------:R-:W-:Y:S01]  /*3420*/  UMOV UR19, 0x8208010 ;  /* 0x0820801000137882 */ /* 0x000fe20000000000 */
[----:B-1----:R-:W-:-:S15]  /*3430*/  R2UR UR17, R2 ;  /* 0x00000000021172ca */ /* 0x002fde00000e0000 */
.L_x_68:
[----:B------:R-:W-:Y:S02]  /*3440*/  LEA R0, R10, UR5, 0x3 ;  /* 0x000000050a007c11 */ /* 0x000fe4000f8e18ff */
[----:B------:R-:W-:Y:S02]  /*3450*/  SHF.L.U32 R2, R9, 0x1f, RZ ;  /* 0x0000001f09027819 */ /* 0x000fe400000006ff */
[----:B------:R-:W-:Y:S01]  /*3460*/  PLOP3.LUT P0, PT, PT, PT, UP3, 0x80, 0x8 ;  /* 0x000000000008781c */ /* 0x000fe20003f0f038 */
[----:B------:R-:W-:Y:S01]  /*3470*/  VIADD R3, R0, 0xc0 ;  /* 0x000000c000037836 */ /* 0x000fe20000000000 */
[----:B-1----:R-:W1:Y:S02]  /*3480*/  SYNCS.PHASECHK.TRANS64.TRYWAIT P1, [R0+URZ+0xb0], R2 ;  /* 0x0000b002000075a7 */ /* 0x002e6400080211ff */
[----:B-1-3--:R-:W-:Y:S09]  /*3490*/  @!P1 BRA `(.L_x_62) ;  /* 0x0000006000689947 */ /* 0x00aff20003800000 */
.L_x_159:
[----:B------:R-:W-:Y:S01]  /*34a0*/  LEA R4, R10, UR5, 0x4 ;  /* 0x000000050a047c11 */ /* 0x000fe2000f8e20ff */
[----:B------:R-:W-:Y:S01]  /*34b0*/  @UP3 ULEA UR6, UR15, UR5, 0x3 ;  /* 0x000000050f063291 */ /* 0x000fe2000f8e18ff */
[----:B------:R-:W-:Y:S01]  /*34c0*/  PLOP3.LUT P2, PT, PT, PT, PT, 0x80, 0x8 ;  /* 0x000000000008781c */ /* 0x000fe20003f4f070 */
[----:B------:R-:W-:Y:S01]  /*34d0*/  ULEA UR7, UR16, UR5, 0x3 ;  /* 0x0000000510077291 */ /* 0x000fe2000f8e18ff */
[----:B------:R-:W-:Y:S01]  /*34e0*/  PRMT R3, RZ, 0x654, R3 ;  /* 0x00000654ff037816 */ /* 0x000fe20000000003 */
[----:B------:R-:W-:Y:S01]  /*34f0*/  ULEA UR8, UR16, UR17, 0x7 ;  /* 0x0000001110087291 */ /* 0x000fe2000f8e38ff */
[----:B------:R-:W2:Y:S01]  /*3500*/  LDS.128 R4, [R4+0x140] ;  /* 0x0001400004047984 */ /* 0x000ea20000000c00 */
[----:B-1----:R-:W-:Y:S02]  /*3510*/  @P0 SHF.L.U32 R2, R8, 0x1f, RZ ;  /* 0x0000001f08020819 */ /* 0x002fe400000006ff */
[----:B------:R-:W-:Y:S01]  /*3520*/  SHF.L.U32 R0, R11, 0x1f, RZ ;  /* 0x0000001f0b007819 */ /* 0x000fe200000006ff */
[----:B------:R-:W-:Y:S01]  /*3530*/  @!PT LDS RZ, [RZ] ;  /* 0x00000000fffff984 */ /* 0x000fe20000000800 */
[----:B------:R-:W-:Y:S01]  /*3540*/  @!PT LDS RZ, [RZ] ;  /* 0x00000000fffff984 */ /* 0x000fe20000000800 */
[----:B------:R-:W-:Y:S01]  /*3550*/  @!PT LDS RZ, [RZ] ;  /* 0x00000000fffff984 */ /* 0x000fe20000000800 */
[----:B------:R-:W-:Y:S01]  /*3560*/  @!PT LDS RZ, [RZ] ;  /* 0x00000000fffff984 */ /* 0x000fe20000000800 */
[----:B------:R1:W-:Y:S06]  /*3570*/  MEMBAR.ALL.CTA ;  /* 0x0000000000007992 */ /* 0x0003ec0000008000 */
[----:B-1----:R-:W1:Y:S02]  /*3580*/  FENCE.VIEW.ASYNC.S ;  /* 0x00000000000073c6 */ /* 0x002e640000000000 */
[----:B-1----:R1:W-:Y:S01]  /*3590*/  SYNCS.ARRIVE.TRANS64.RED.A1T0 RZ, [R3+URZ], RZ ;  /* 0x000000ff03ff79a7 */ /* 0x0023e200081004ff */
[----:B------:R1:W3:Y:S01]  /*35a0*/  @P0 SYNCS.PHASECHK.TRANS64.TRYWAIT P2, [UR6], R2 ;  /* 0x00000002ff0005a7 */ /* 0x0002e20008041106 */
[----:B--2---:R-:W-:Y:S01]  /*35b0*/  LOP3.LUT P1, RZ, R6, 0x1, RZ, 0xc0, !PT ;  /* 0x0000000106ff7812 */ /* 0x004fe2000782c0ff */
[----:B------:R-:W2:Y:S02]  /*35c0*/  SYNCS.PHASECHK.TRANS64.TRYWAIT P0, [UR7+0xf0], R0 ;  /* 0x0000f000ff0075a7 */ /* 0x000ea40008001107 */
[----:B-123--:R-:W-:Y:S10]  /*35d0*/  @!P0 BRA `(.L_x_63) ;  /* 0x00000060002c8947 */ /* 0x00eff40003800000 */
.L_x_161:
[----:B------:R-:W-:Y:S01]  /*35e0*/  IADD3 R10, PT, PT, R10, 0x1, RZ ;  /* 0x000000010a0a7810 */ /* 0x000fe20007ffe0ff */
[----:B------:R-:W-:Y:S06]  /*35f0*/  BRA.U !UP3, `(.L_x_64) ;  /* 0x000000010bc07547 */ /* 0x000fec000b800000 */
[----:B------:R-:W-:Y:S01]  /*3600*/  UPLOP3.LUT UP4, UPT, UPT, UPT, UPT, 0x40, 0x4 ;  /* 0x000000000004789c */ /* 0x000fe20003f8e870 */
[----:B------:R-:W-:Y:S01]  /*3610*/  UMOV UR14, UR10 ;  /* 0x0000000a000e7c82 */ /* 0x000fe20008000000 */
[----:B------:R-:W-:Y:S01]  /*3620*/  UMOV UR13, UR4 ;  /* 0x00000004000d7c82 */ /* 0x000fe20008000000 */
[----:B------:R-:W-:-:S08]  /*3630*/  UMOV UR42, UR15 ;  /* 0x0000000f002a7c82 */ /* 0x000fd00008000000 */
.L_x_67:
[----:B------:R-:W-:Y:S02]  /*3640*/  UIADD3 UR14, UPT, UPT, UR14, 0x1, URZ ;  /* 0x000000010e0e7890 */ /* 0x000fe4000fffe0ff */
[----:B--2---:R-:W-:Y:S02]  /*3650*/  ULEA UR6, UR42, UR5, 0x3 ;  /* 0x000000052a067291 */ /* 0x004fe4000f8e18ff */
[----:B------:R-:W-:Y:S01]  /*3660*/  UISETP.NE.AND UP0, UPT, UR14, URZ, UPT ;  /* 0x000000ff0e00728c */ /* 0x000fe2000bf05270 */
[----:B---3--:R-:W-:Y:S10]  /*3670*/  @P2 BRA `(.L_x_65) ;  /* 0x00000000000c2947 */ /* 0x008ff40003800000 */
[----:B-1----:R-:W-:Y:S04]  /*3680*/  SHF.L.U32 R2, R8, 0x1f, RZ ;  /* 0x0000001f08027819 */ /* 0x002fe800000006ff */
[----:B------:R-:W1:Y:S02]  /*3690*/  SYNCS.PHASECHK.TRANS64.TRYWAIT P0, [UR6], R2 ;  /* 0x00000002ff0075a7 */ /* 0x000e640008001106 */
[----:B-1----:R-:W-:Y:S05]  /*36a0*/  @!P0 BRA `(.L_x_66) ;  /* 0x0000006000108947 */ /* 0x002fea0003800000 */
.L_x_65:
[----:B------:R-:W-:Y:S01]  /*36b0*/  UISETP.NE.AND UP1, UPT, UR13, 0x1, UPT ;  /* 0x000000010d00788c */ /* 0x000fe2000bf25270 */
[----:B------:R-:W-:Y:S01]  /*36c0*/  PLOP3.LUT P2, PT, PT, PT, PT, 0x80, 0x8 ;  /* 0x000000000008781c */ /* 0x000fe20003f4f070 */
[----:B------:R-:W-:Y:S02]  /*36d0*/  UIADD3 UR15, UPT, UPT, UR42, 0x1, URZ ;  /* 0x000000012a0f7890 */ /* 0x000fe4000fffe0ff */
[----:B------:R-:W-:Y:S02]  /*36e0*/  ULEA UR28, UR42, UR12, 0xa ;  /* 0x0000000c2a1c7291 */ /* 0x000fe4000f8e50ff */
[----:B------:R-:W-:Y:S01]  /*36f0*/  UISETP.NE.AND UP2, UPT, UR15, 0x6, UPT ;  /* 0x000000060f00788c */ /* 0x000fe2000bf45270 */
[----:B------:R-:W-:Y:S01]  /*3700*/  PLOP3.LUT P0, PT, PT, PT, UP1, 0x80, 0x8 ;  /* 0x000000000008781c */ /* 0x000fe20003f0f018 */
[----:B------:R-:W-:Y:S02]  /*3710*/  UIADD3 UR40, UPT, UPT, UR28, 0x2, URZ ;  /* 0x000000021c287890 */ /* 0x000fe4000fffe0ff */
[----:B------:R-:W-:Y:S02]  /*3720*/  USEL UR27, URZ, 0x1, UP2 ;  /* 0x00000001ff1b7887 */ /* 0x000fe40009000000 */
[----:B------:R-:W-:Y:S02]  /*3730*/  USEL UR15, UR15, URZ, UP2 ;  /* 0x000000ff0f0f7287 */ /* 0x000fe40009000000 */
[----:B------:R-:W-:Y:S02]  /*3740*/  UIADD3 UR36, UPT, UPT, UR28, 0x4, URZ ;  /* 0x000000041c247890 */ /* 0x000fe4000fffe0ff */
[----:B------:R-:W-:Y:S01]  /*3750*/  @UP1 ULEA UR26, UR15, UR5, 0x3 ;  /* 0x000000050f1a1291 */ /* 0x000fe2000f8e18ff */
[----:B------:R-:W-:Y:S01]  /*3760*/  LOP3.LUT R8, R8, UR27, RZ, 0x3c, !PT ;  /* 0x0000001b08087c12 */ /* 0x000fe2000f8e3cff */
[----:B------:R-:W-:Y:S02]  /*3770*/  UIADD3 UR32, UPT, UPT, UR28, 0x6, URZ ;  /* 0x000000061c207890 */ /* 0x000fe4000fffe0ff */
[----:B------:R-:W-:Y:S01]  /*3780*/  UIADD3 UR6, UPT, UPT, UR6, 0x30, URZ ;  /* 0x0000003006067890 */ /* 0x000fe2000fffe0ff */
[----:B-1----:R-:W-:Y:S01]  /*3790*/  @P0 SHF.L.U32 R0, R8, 0x1f, RZ ;  /* 0x0000001f08000819 */ /* 0x002fe200000006ff */
[----:B------:R-:W-:Y:S01]  /*37a0*/  UIADD3 UR13, UPT, UPT, UR13, -0x1, URZ ;  /* 0xffffffff0d0d7890 */ /* 0x000fe2000fffe0ff */
[----:B------:R-:W-:Y:S02]  /*37b0*/  UMOV UR29, 0x40004040 ;  /* 0x40004040001d7882 */ /* 0x000fe40000000000 */
[----:B------:R2:W3:Y:S01]  /*37c0*/  @P0 SYNCS.PHASECHK.TRANS64.TRYWAIT P2, [UR26], R0 ;  /* 0x00000000ff0005a7 */ /* 0x0004e2000804111a */
[----:B------:R-:W-:Y:S01]  /*37d0*/  ULEA UR26, UR42, UR11, 0xa ;  /* 0x0000000b2a1a7291 */ /* 0x000fe2000f8e50ff */
[----:B------:R-:W-:Y:S01]  /*37e0*/  UMOV UR27, 0x40004040 ;  /* 0x40004040001b7882 */ /* 0x000fe20000000000 */
[----:B------:R-:W-:Y:S02]  /*37f0*/  UMOV UR41, 0x40004040 ;  /* 0x4000404000297882 */ /* 0x000fe40000000000 */
[----:B------:R-:W-:Y:S02]  /*3800*/  UIADD3 UR38, UPT, UPT, UR26, 0x80, URZ ;  /* 0x000000801a267890 */ /* 0x000fe4000fffe0ff */
[----:B------:R-:W-:Y:S02]  /*3810*/  UIADD3 UR34, UPT, UPT, UR26, 0x100, URZ ;  /* 0x000001001a227890 */ /* 0x000fe4000fffe0ff */
[----:B------:R-:W-:Y:S01]  /*3820*/  UIADD3 UR30, UPT, UPT, UR26, 0x180, URZ ;  /* 0x000001801a1e7890 */ /* 0x000fe2000fffe0ff */
[----:B------:R2:W-:Y:S01]  /*3830*/  UTCHMMA gdesc[UR26], gdesc[UR28], tmem[UR8], tmem[UR24], idesc[UR25], UP4 ;  /* 0x00ff181c1a0075ea */ /* 0x0005e2000a000008 */
[----:B------:R-:W-:Y:S01]  /*3840*/  UPLOP3.LUT UP4, UPT, UPT, UPT, UPT, 0x80, 0x8 ;  /* 0x000000000008789c */ /* 0x000fe20003f8f070 */
[----:B------:R-:W-:Y:S01]  /*3850*/  UMOV UR39, 0x40004040 ;  /* 0x4000404000277882 */ /* 0x000fe20000000000 */
[----:B------:R-:W-:Y:S01]  /*3860*/  UMOV UR37, 0x40004040 ;  /* 0x4000404000257882 */ /* 0x000fe20000000000 */
[----:B------:R2:W-:Y:S01]  /*3870*/  UTCHMMA gdesc[UR38], gdesc[UR40], tmem[UR8], tmem[UR22], idesc[UR23], UPT ;  /* 0x00ff1628260075ea */ /* 0x0005e2000b800008 */
[----:B------:R-:W-:Y:S01]  /*3880*/  UMOV UR35, 0x40004040 ;  /* 0x4000404000237882 */ /* 0x000fe20000000000 */
[----:B------:R-:W-:Y:S01]  /*3890*/  UMOV UR33, 0x40004040 ;  /* 0x4000404000217882 */ /* 0x000fe20000000000 */
[----:B------:R-:W-:Y:S01]  /*38a0*/  UMOV UR31, 0x40004040 ;  /* 0x40004040001f7882 */ /* 0x000fe20000000000 */
[----:B------:R2:W-:Y:S01]  /*38b0*/  UTCHMMA gdesc[UR34], gdesc[UR36], tmem[UR8], tmem[UR20], idesc[UR21], UPT ;  /* 0x00ff1424220075ea */ /* 0x0005e2000b800008 */
[----:B------:R2:W-:Y:S01]  /*38c0*/  UTCHMMA gdesc[UR30], gdesc[UR32], tmem[UR8], tmem[UR18], idesc[UR19], UPT ;  /* 0x00ff12201e0075ea */ /* 0x0005e2000b800008 */
[----:B------:R2:W-:Y:S01]  /*38d0*/  UTCBAR.MULTICAST [UR6], URZ, UR9 ;  /* 0x000000ff060073e9 */ /* 0x0005e20008000809 */
[----:B------:R-:W-:Y:S01]  /*38e0*/  UMOV UR42, UR15 ;  /* 0x0000000f002a7c82 */ /* 0x000fe20008000000 */
[----:B------:R-:W-:Y:S05]  /*38f0*/  BRA.U UP0, `(.L_x_67) ;  /* 0xfffffffd00507547 */ /* 0x000fea000b83ffff */
.L_x_64:
[----:B------:R-:W-:Y:S01]  /*3900*/  UIADD3 UR16, UPT, UPT, UR16, 0x1, URZ ;  /* 0x0000000110107890 */ /* 0x000fe2000fffe0ff */
[C---:B------:R-:W-:Y:S01]  /*3910*/  ISETP.NE.AND P0, PT, R10.reuse, 0x2, PT ;  /* 0x000000020a00780c */ /* 0x040fe20003f05270 */
[----:B------:R-:W-:Y:S02]  /*3920*/  UIADD3 UR7, UPT, UPT, UR7, 0xd0, URZ ;  /* 0x000000d007077890 */ /* 0x000fe4000fffe0ff */
[----:B------:R-:W-:Y:S01]  /*3930*/  UISETP.NE.AND UP0, UPT, UR16, 0x4, UPT ;  /* 0x000000041000788c */ /* 0x000fe2000bf05270 */
[----:B-12---:R-:W-:Y:S02]  /*3940*/  SEL R0, RZ, 0x1, P0 ;  /* 0x00000001ff007807 */ /* 0x006fe40000000000 */
[----:B------:R-:W-:Y:S01]  /*3950*/  SEL R10, R10, RZ, P0 ;  /* 0x000000ff0a0a7207 */ /* 0x000fe20000000000 */
[----:B------:R-:W-:Y:S01]  /*3960*/  USEL UR6, URZ, 0x1, UP0 ;  /* 0x00000001ff067887 */ /* 0x000fe20008000000 */
[----:B------:R-:W-:Y:S01]  /*3970*/  LOP3.LUT R9, R9, R0, RZ, 0x3c, !PT ;  /* 0x0000000009097212 */ /* 0x000fe200078e3cff */
[----:B------:R-:W-:Y:S01]  /*3980*/  USEL UR16, UR16, URZ, UP0 ;  /* 0x000000ff10107287 */ /* 0x000fe20008000000 */
[----:B------:R1:W-:Y:S03]  /*3990*/  UTCBAR [UR7], URZ ;  /* 0x000000ff070073e9 */ /* 0x0003e600080000ff */
[----:B------:R-:W-:Y:S01]  /*39a0*/  LOP3.LUT R11, R11, UR6, RZ, 0x3c, !PT ;  /* 0x000000060b0b7c12 */ /* 0x000fe2000f8e3cff */
[----:B------:R-:W-:Y:S07]  /*39b0*/  @P1 BRA `(.L_x_68) ;  /* 0xfffffff800a01947 */ /* 0x000fee000383ffff */
[----:B------:R-:W2:Y:S01]  /*39c0*/  S2UR UR4, SR_CgaCtaId ;  /* 0x00000000000479c3 */ /* 0x000ea20000008800 */
[----:B------:R-:W-:Y:S01]  /*39d0*/  ELECT P0, URZ, PT ;  /* 0x0000000000ff782f */ /* 0x000fe20003800000 */
[----:B------:R-:W-:Y:S01]  /*39e0*/  IMAD.MOV.U32 R0, RZ, RZ, 0x1 ;  /* 0x00000001ff007424 */ /* 0x000fe200078e00ff */
[----:B------:R-:W-:Y:S01]  /*39f0*/  UIADD3 UR5, UPT, UPT, UR5, 0xf0, URZ ;  /* 0x000000f005057890 */ /* 0x000fe2000fffe0ff */
[----:B------:R-:W-:Y:S01]  /*3a00*/  SHF.L.U32 R2, R11, 0x1f, RZ ;  /* 0x0000001f0b027819 */ /* 0x000fe200000006ff */
[----:B------:R-:W-:-:S03]  /*3a10*/  UMOV UR6, 0x40 ;  /* 0x0000004000067882 */ /* 0x000fc60000000000 */
[----:B------:R-:W-:Y:S01]  /*3a20*/  UVIRTCOUNT.DEALLOC.SMPOOL 0x80 ;  /* 0x000000800000784c */ /* 0x000fe20000000000 */
[----:B--2---:R-:W-:Y:S02]  /*3a30*/  ULEA UR4, UR4, UR6, 0x18 ;  /* 0x0000000604047291 */ /* 0x004fe4000f8ec0ff */
[----:B------:R-:W-:-:S07]  /*3a40*/  ULEA UR6, UR16, UR5, 0x3 ;  /* 0x0000000510067291 */ /* 0x000fce000f8e18ff */
[----:B------:R2:W-:Y:S02]  /*3a50*/  @P0 STS.U8 [UR4+0x1c], R0 ;  /* 0x00001c00ff000988 */ /* 0x0005e40008000004 */
[----:B------:R-:W4:Y:S02]  /*3a60*/  SYNCS.PHASECHK.TRANS64.TRYWAIT P0, [UR6], R2 ;  /* 0x00000002ff0075a7 */ /* 0x000f240008001106 */
[----:B--2-4-:R-:W-:Y:S05]  /*3a70*/  @!P0 BRA `(.L_x_69) ;  /* 0x0000005c00348947 */ /* 0x014fea0003800000 */
.L_x_164:
[----:B-1----:R-:W-:-:S04]  /*3a80*/  UIADD3 UR7, UPT, UPT, UR16, 0x1, URZ ;  /* 0x0000000110077890 */ /* 0x002fc8000fffe0ff */
[----:B------:R-:W-:-:S04]  /*3a90*/  UISETP.NE.AND UP0, UPT, UR7, 0x4, UPT ;  /* 0x000000040700788c */ /* 0x000fc8000bf05270 */
[----:B------:R-:W-:Y:S02]  /*3aa0*/  USEL UR8, URZ, 0x1, UP0 ;  /* 0x00000001ff087887 */ /* 0x000fe40008000000 */
[----:B------:R-:W-:-:S04]  /*3ab0*/  USEL UR7, UR7, URZ, UP0 ;  /* 0x000000ff07077287 */ /* 0x000fc80008000000 */
[----:B------:R-:W-:Y:S01]  /*3ac0*/  ULEA UR6, UR7, UR5, 0x3 ;  /* 0x0000000507067291 */ /* 0x000fe2000f8e18ff */
[----:B--2---:R-:W-:-:S04]  /*3ad0*/  LOP3.LUT R2, R11, UR8, RZ, 0x3c, !PT ;  /* 0x000000080b027c12 */ /* 0x004fc8000f8e3cff */
[----:B------:R-:W-:-:S04]  /*3ae0*/  SHF.L.U32 R3, R2, 0x1f, RZ ;  /* 0x0000001f02037819 */ /* 0x000fc800000006ff */
[----:B------:R-:W1:Y:S02]  /*3af0*/  SYNCS.PHASECHK.TRANS64.TRYWAIT P0, [UR6], R3 ;  /* 0x00000003ff0075a7 */ /* 0x000e640008001106 */
[----:B-1----:R-:W-:Y:S05]  /*3b00*/  @!P0 BRA `(.L_x_70) ;  /* 0x0000005c00288947 */ /* 0x002fea0003800000 */
.L_x_166:
        /* <DEDUP_REMOVED lines=9> */
.L_x_168:
[----:B------:R-:W-:-:S04]  /*3ba0*/  UIADD3 UR7, UPT, UPT, UR7, 0x1, URZ ;  /* 0x0000000107077890 */ /* 0x000fc8000fffe0ff */
[----:B------:R-:W-:-:S04]  /*3bb0*/  UISETP.NE.AND UP0, UPT, UR7, 0x4, UPT ;  /* 0x000000040700788c */ /* 0x000fc8000bf05270 */
[----:B------:R-:W-:Y:S02]  /*3bc0*/  USEL UR6, URZ, 0x1, UP0 ;  /* 0x00000001ff067887 */ /* 0x000fe40008000000 */
[----:B------:R-:W-:-:S04]  /*3bd0*/  USEL UR7, UR7, URZ, UP0 ;  /* 0x000000ff07077287 */ /* 0x000fc80008000000 */
[----:B------:R-:W-:Y:S01]  /*3be0*/  ULEA UR7, UR7, UR5, 0x3 ;  /* 0x0000000507077291 */ /* 0x000fe2000f8e18ff */
[----:B------:R-:W-:-:S04]  /*3bf0*/  LOP3.LUT R2, R2, UR6, RZ, 0x3c, !PT ;  /* 0x0000000602027c12 */ /* 0x000fc8000f8e3cff */
[----:B------:R-:W-:-:S04]  /*3c00*/  SHF.L.U32 R2, R2, 0x1f, RZ ;  /* 0x0000001f02027819 */ /* 0x000fc800000006ff */
[----:B------:R-:W2:Y:S02]  /*3c10*/  SYNCS.PHASECHK.TRANS64.TRYWAIT P0, [UR7], R2 ;  /* 0x00000002ff0075a7 */ /* 0x000ea40008001107 */
[----:B--2---:R-:W-:Y:S05]  /*3c20*/  @!P0 BRA `(.L_x_72) ;  /* 0x0000005c00108947 */ /* 0x004fea0003800000 */
.L_x_170:
[----:B------:R-:W-:Y:S01]  /*3c30*/  NOP ;  /* 0x0000000000007918 */ /* 0x000fe20000000000 */
[----:B-1----:R-:W1:Y:S01]  /*3c40*/  LDS R0, [UR4+0x14] ;  /* 0x00001404ff007984 */ /* 0x002e620008000800 */
[----:B------:R-:W-:Y:S01]  /*3c50*/  ULOP3.LUT UR6, UR17, 0xffff, URZ, 0xc0, !UPT ;  /* 0x0000ffff11067892 */ /* 0x000fe2000f8ec0ff */
[----:B------:R-:W-:Y:S01]  /*3c60*/  UMOV UR8, 0xffff ;  /* 0x0000ffff00087882 */ /* 0x000fe20000000000 */
[----:B------:R-:W-:Y:S02]  /*3c70*/  UMOV UR5, 0x1 ;  /* 0x0000000100057882 */ /* 0x000fe40000000000 */
[----:B------:R-:W-:-:S04]  /*3c80*/  USHF.R.U32.HI UR6, URZ, 0x5, UR6 ;  /* 0x00000005ff067899 */ /* 0x000fc80008011606 */
[----:B------:R-:W-:Y:S02]  /*3c90*/  USHF.L.U32 UR8, UR8, UR6, URZ ;  /* 0x0000000608087299 */ /* 0x000fe400080006ff */
[----:B------:R-:W-:-:S04]  /*3ca0*/  USHF.L.U32 UR5, UR5, UR6, URZ ;  /* 0x0000000605057299 */ /* 0x000fc800080006ff */
[----:B-1----:R-:W-:-:S04]  /*3cb0*/  LOP3.LUT R0, R0, UR8, RZ, 0xc0, !PT ;  /* 0x0000000800007c12 */ /* 0x002fc8000f8ec0ff */
[----:B------:R-:W-:-:S13]  /*3cc0*/  ISETP.NE.AND P0, PT, R0, UR8, PT ;  /* 0x0000000800007c0c */ /* 0x000fda000bf05270 */
[----:B------:R-:W-:Y:S05]  /*3cd0*/  @P0 BRA `(.L_x_73) ;  /* 0x0000000000580947 */ /* 0x000fea0003800000 */
[----:B------:R-:W1:Y:S02]  /*3ce0*/  LDS R0, [UR4+0x18] ;  /* 0x00001804ff007984 */ /* 0x000e640008000800 */
[----:B-1----:R-:W-:-:S04]  /*3cf0*/  LOP3.LUT R0, R0, UR5, RZ, 0xc0, !PT ;  /* 0x0000000500007c12 */ /* 0x002fc8000f8ec0ff */
[----:B------:R-:W-:-:S13]  /*3d00*/  ISETP.NE.AND P0, PT, R0, UR5, PT ;  /* 0x0000000500007c0c */ /* 0x000fda000bf05270 */
[----:B------:R-:W-:Y:S05]  /*3d10*/  @P0 BRA `(.L_x_74) ;  /* 0x00000000003c0947 */ /* 0x000fea0003800000 */
[----:B------:R-:W1:Y:S01]  /*3d20*/  S2R R2, SR_LANEID ;  /* 0x0000000000027919 */ /* 0x000e620000000000 */
[----:B------:R-:W-:Y:S01]  /*3d30*/  ULOP3.LUT UR8, URZ, UR8, URZ, 0x33, !UPT ;  /* 0x00000008ff087292 */ /* 0x000fe2000f8e33ff */
[----:B------:R-:W-:Y:S02]  /*3d40*/  VOTEU.ANY UR7, UPT, PT ;  /* 0x0000000000077886 */ /* 0x000fe400038e0100 */
[----:B------:R-:W-:-:S03]  /*3d50*/  UFLO.U32 UR7, UR7 ;  /* 0x00000007000772bd */ /* 0x000fc600080e0000 */
[----:B------:R-:W-:-:S04]  /*3d60*/  IMAD.U32 R0, RZ, RZ, UR8 ;  /* 0x00000008ff007e24 */ /* 0x000fc8000f8e00ff */
[----:B------:R2:W4:Y:S02]  /*3d70*/  REDUX UR6, R0 ;  /* 0x00000000000673c4 */ /* 0x0005240000000000 */
[----:B------:R1:W-:Y:S02]  /*3d80*/  UTCATOMSWS.AND URZ, UR8 ;  /* 0x0000000800ff79e3 */ /* 0x0003e40008000000 */
[----:B-1----:R-:W-:Y:S02]  /*3d90*/  ISETP.EQ.U32.AND P0, PT, R2, UR7, PT ;  /* 0x0000000702007c0c */ /* 0x002fe4000bf02070 */
[----:B--2---:R-:W-:Y:S02]  /*3da0*/  LOP3.LUT R0, RZ, UR5, RZ, 0x33, !PT ;  /* 0x00000005ff007c12 */ /* 0x004fe4000f8e33ff */
[----:B----4-:R-:W-:Y:S02]  /*3db0*/  MOV R2, UR6 ;  /* 0x0000000600027c02 */ /* 0x010fe40008000f00 */
[----:B------:R-:W1:Y:S07]  /*3dc0*/  REDUX UR5, R0 ;  /* 0x00000000000573c4 */ /* 0x000e6e0000000000 */
[----:B------:R2:W-:Y:S01]  /*3dd0*/  @P0 ATOMS.AND RZ, [UR4+0x14], R2 ;  /* 0x00001402ffff098c */ /* 0x0005e2000a800004 */
[----:B-1----:R-:W-:-:S05]  /*3de0*/  IMAD.U32 R0, RZ, RZ, UR5 ;  /* 0x00000005ff007e24 */ /* 0x002fca000f8e00ff */
[----:B------:R2:W-:Y:S01]  /*3df0*/  @P0 ATOMS.AND RZ, [UR4+0x18], R0 ;  /* 0x00001800ffff098c */ /* 0x0005e2000a800004 */
[----:B------:R-:W-:Y:S05]  /*3e00*/  BRA `(.L_x_75) ;  /* 0x0000000000147947 */ /* 0x000fea0003800000 */
.L_x_74:
[----:B------:R-:W-:Y:S02]  /*3e10*/  MOV R2, 0x3e30 ;  /* 0x00003e3000027802 */ /* 0x000fe40000000f00 */
[----:B---3-5:R-:W-:Y:S05]  /*3e20*/  CALL.REL.NOINC `($__internal_0_$__cuda_sm10x_tcgen05_guardrail_trap_col_being_dealloced_not_returned_by_alloc) ;  /* 0x0000005c00f87944 */ /* 0x028fea0003c00000 */
[----:B------:R-:W-:Y:S05]  /*3e30*/  BRA `(.L_x_75) ;  /* 0x0000000000087947 */ /* 0x000fea0003800000 */
.L_x_73:
[----:B------:R-:W-:Y:S02]  /*3e40*/  MOV R2, 0x3e60 ;  /* 0x00003e6000027802 */ /* 0x000fe40000000f00 */
[----:B---3-5:R-:W-:Y:S05]  /*3e50*/  CALL.REL.NOINC `($__internal_2_$__cuda_sm10x_tcgen05_guardrail_trap_unallocated_columns_being_dealloced) ;  /* 0x0000006000047944 */ /* 0x028fea0003c00000 */
.L_x_75:
[----:B------:R-:W-:Y:S01]  /*3e60*/  NOP ;  /* 0x0000000000007918 */ /* 0x000fe20000000000 */
[----:B------:R-:W-:Y:S05]  /*3e70*/  EXIT ;  /* 0x000000000000794d */ /* 0x000fea0003800000 */
.L_x_57:
[----:B------:R-:W-:-:S09]  /*3e80*/  UISETP.NE.OR UP4, UPT, UR5, 0x3, !UP4 ;  /* 0x000000030500788c */ /* 0x000fd2000e785670 */
[----:B------:R-:W-:Y:S05]  /*3e90*/  BRA.U UP4, `(.L_x_76) ;  /* 0x0000000d04fc7547 */ /* 0x000fea000b800000 */
[----:B------:R-:W1:Y:S01]  /*3ea0*/  LDC R0, c[0x0][0xb30] ;  /* 0x0002cc00ff007b82 */ /* 0x000e620000000800 */
[----:B------:R-:W-:Y:S01]  /*3eb0*/  UMOV UR4, 0x400 ;  /* 0x0000040000047882 */ /* 0x000fe20000000000 */
[----:B------:R-:W-:Y:S01]  /*3ec0*/  HFMA2 R31, -RZ, RZ, 0, 0 ;  /* 0x00000000ff1f7431 */ /* 0x000fe200000001ff */
[----:B------:R-:W-:Y:S01]  /*3ed0*/  ULEA UR4, UR37, UR4, 0x18 ;  /* 0x0000000425047291 */ /* 0x000fe2000f8ec0ff */
[----:B------:R-:W-:Y:S01]  /*3ee0*/  IMAD.MOV.U32 R33, RZ, RZ, 0x1 ;  /* 0x00000001ff217424 */ /* 0x000fe200078e00ff */
[----:B------:R-:W-:Y:S01]  /*3ef0*/  MOV R29, 0x2000 ;  /* 0x00002000001d7802 */ /* 0x000fe20000000f00 */
[----:B------:R-:W-:Y:S01]  /*3f00*/  IMAD.MOV.U32 R32, RZ, RZ, RZ ;  /* 0x000000ffff207224 */ /* 0x000fe200078e00ff */
[----:B------:R-:W-:Y:S01]  /*3f10*/  UIADD3 UR5, UPT, UPT, UR4, 0x78, URZ ;  /* 0x0000007804057890 */ /* 0x000fe2000fffe0ff */
[----:B------:R-:W2:Y:S01]  /*3f20*/  LDC R28, c[0x0][0x370] ;  /* 0x0000dc00ff1c7b82 */ /* 0x000ea20000000800 */
[----:B------:R-:W-:Y:S02]  /*3f30*/  UPLOP3.LUT UP0, UPT, UPT, UPT, UPT, 0x40, 0x4 ;  /* 0x000000000004789c */ /* 0x000fe40003f0e870 */
[----:B------:R-:W-:-:S02]  /*3f40*/  UIADD3 UR33, UPT, UPT, UR4, 0x60, URZ ;  /* 0x0000006004217890 */ /* 0x000fc4000fffe0ff */
[----:B------:R-:W-:Y:S02]  /*3f50*/  UIADD3 UR25, UPT, UPT, UR4, 0x68, URZ ;  /* 0x0000006804197890 */ /* 0x000fe4000fffe0ff */
[----:B------:R-:W-:Y:S01]  /*3f60*/  UIADD3 UR17, UPT, UPT, UR4, 0x70, URZ ;  /* 0x0000007004117890 */ /* 0x000fe2000fffe0ff */
[----:B------:R-:W3:Y:S01]  /*3f70*/  LDC R3, c[0x0][0xb0c] ;  /* 0x0002c300ff037b82 */ /* 0x000ee20000000800 */
[----:B------:R-:W-:-:S07]  /*3f80*/  UPRMT UR5, UR37, 0x654, UR5 ;  /* 0x0000065425057896 */ /* 0x000fce0008000005 */
[----:B------:R-:W4:Y:S01]  /*3f90*/  LDC R22, c[0x0][0xb20] ;  /* 0x0002c800ff167b82 */ /* 0x000f220000000800 */
[----:B-1----:R-:W-:-:S07]  /*3fa0*/  ISETP.NE.AND P1, PT, R0, 0x1, PT ;  /* 0x000000010000780c */ /* 0x002fce0003f25270 */
[----:B------:R-:W1:Y:S08]  /*3fb0*/  LDC.64 R34, c[0x0][0x348] ;  /* 0x0000d200ff227b82 */ /* 0x000e700000000a00 */
[----:B------:R-:W1:Y:S08]  /*3fc0*/  LDC.64 R14, c[0x0][0x888] ;  /* 0x00022200ff0e7b82 */ /* 0x000e700000000a00 */
[----:B------:R-:W1:Y:S08]  /*3fd0*/  LDC.64 R18, c[0x0][0xb10] ;  /* 0x0002c400ff127b82 */ /* 0x000e700000000a00 */
[----:B------:R-:W1:Y:S08]  /*3fe0*/  LDC.64 R6, c[0x0][0xb18] ;  /* 0x0002c600ff067b82 */ /* 0x000e700000000a00 */
[----:B------:R-:W1:Y:S08]  /*3ff0*/  LDC.64 R4, c[0x0][0xb28] ;  /* 0x0002ca00ff047b82 */ /* 0x000e700000000a00 */
[----:B------:R-:W1:Y:S08]  /*4000*/  LDC.64 R16, c[0x0][0x890] ;  /* 0x00022400ff107b82 */ /* 0x000e700000000a00 */
[----:B--234-:R-:W1:Y:S02]  /*4010*/  LDC R23, c[0x0][0x374] ;  /* 0x0000dd00ff177b82 */ /* 0x01ce640000000800 */
.L_x_87:
[C---:B------:R-:W-:Y:S02]  /*4020*/  LEA R0, R32.reuse, UR4, 0x3 ;  /* 0x0000000420007c11 */ /* 0x040fe4000f8e18ff */
[----:B------:R-:W-:Y:S02]  /*4030*/  SHF.L.U32 R2, R31, 0x1f, RZ ;  /* 0x0000001f1f027819 */ /* 0x000fe400000006ff */
[----:B------:R-:W-:Y:S02]  /*4040*/  LEA R24, R32, UR4, 0x4 ;  /* 0x0000000420187c11 */ /* 0x000fe4000f8e20ff */
[----:B--2---:R-:W2:Y:S02]  /*4050*/  SYNCS.PHASECHK.TRANS64.TRYWAIT P0, [R0+URZ+0xb0], R2 ;  /* 0x0000b002000075a7 */ /* 0x004ea400080011ff */
[----:B--2---:R-:W-:Y:S05]  /*4060*/  @!P0 BRA `(.L_x_77) ;  /* 0x0000005800188947 */ /* 0x004fea0003800000 */
.L_x_171:
[----:B------:R-:W-:Y:S01]  /*4070*/  ISETP.GE.AND P0, PT, R40, 0x1, PT ;  /* 0x000000012800780c */ /* 0x000fe20003f06270 */
[----:B------:R-:W3:Y:S01]  /*4080*/  LDS.128 R24, [R24+0x140] ;  /* 0x0001400018187984 */ /* 0x000ee20000000c00 */
[----:B--2---:R-:W-:Y:S01]  /*4090*/  VIADD R0, R0, 0xc0 ;  /* 0x000000c000007836 */ /* 0x004fe20000000000 */
[----:B------:R-:W-:Y:S01]  /*40a0*/  @!PT LDS RZ, [RZ] ;  /* 0x00000000fffff984 */ /* 0x000fe20000000800 */
[----:B------:R-:W-:Y:S01]  /*40b0*/  @!PT LDS RZ, [RZ] ;  /* 0x00000000fffff984 */ /* 0x000fe20000000800 */
[----:B------:R-:W-:Y:S01]  /*40c0*/  @!PT LDS RZ, [RZ] ;  /* 0x00000000fffff984 */ /* 0x000fe20000000800 */
[----:B------:R-:W-:Y:S01]  /*40d0*/  @!PT LDS RZ, [RZ] ;  /* 0x00000000fffff984 */ /* 0x000fe20000000800 */
[----:B------:R2:W-:Y:S06]  /*40e0*/  MEMBAR.ALL.CTA ;  /* 0x0000000000007992 */ /* 0x0005ec0000008000 */
[----:B--2---:R-:W2:Y:S01]  /*40f0*/  FENCE.VIEW.ASYNC.S ;  /* 0x00000000000073c6 */ /* 0x004ea20000000000 */
[----:B------:R-:W-:Y:S04]  /*4100*/  PRMT R0, RZ, 0x654, R0 ;  /* 0x00000654ff007816 */ /* 0x000fe80000000000 */
[----:B--2---:R2:W-:Y:S01]  /*4110*/  SYNCS.ARRIVE.TRANS64.RED.A1T0 RZ, [R0+URZ], RZ ;  /* 0x000000ff00ff79a7 */ /* 0x0045e200081004ff */
[----:B---3--:R-:W-:Y:S11]  /*4120*/  LOP3.LUT P3, RZ, R26, 0x1, RZ, 0xc0, !PT ;  /* 0x000000011aff7812 */ /* 0x008ff6000786c0ff */
[----:B------:R-:W-:Y:S02]  /*4130*/  @!UPT UIADD3 URZ, UPT, UPT, URZ, URZ, URZ ;  /* 0x000000fffffff290 */ /* 0x000fe4000fffe0ff */
[----:B------:R-:W-:Y:S02]  /*4140*/  @P3 MOV R11, R24 ;  /* 0x00000018000b3202 */ /* 0x000fe40000000f00 */
[----:B------:R-:W-:Y:S01]  /*4150*/  @P3 LOP3.LUT R10, R25, 0xffff, RZ, 0xc0, !PT ;  /* 0x0000ffff190a3812 */ /* 0x000fe200078ec0ff */
[----:B--2---:R-:W-:Y:S06]  /*4160*/  @!P0 BRA `(.L_x_78) ;  /* 0x0000000000a48947 */ /* 0x004fec0003800000 */
[-C--:B-1----:R-:W-:Y:S01]  /*4170*/  IMAD.HI.U32 R0, R23, R7.reuse, RZ ;  /* 0x0000000717007227 */ /* 0x082fe200078e00ff */
[----:B------:R-:W-:Y:S02]  /*4180*/  ISETP.NE.AND P0, PT, R6, 0x1, PT ;  /* 0x000000010600780c */ /* 0x000fe40003f05270 */
[----:B------:R-:W-:Y:S01]  /*4190*/  ISETP.NE.AND P2, PT, R40, 0x1, PT ;  /* 0x000000012800780c */ /* 0x000fe20003f45270 */
[----:B------:R-:W-:Y:S01]  /*41a0*/  IMAD.HI.U32 R9, R28, R18, RZ ;  /* 0x000000121c097227 */ /* 0x000fe200078e00ff */
[----:B------:R-:W-:Y:S02]  /*41b0*/  SHF.R.U32.HI R0, RZ, R22, R0 ;  /* 0x00000016ff007219 */ /* 0x000fe40000011600 */
[----:B------:R-:W-:Y:S01]  /*41c0*/  ISETP.NE.AND P4, PT, R3, 0x1, PT ;  /* 0x000000010300780c */ /* 0x000fe20003f85270 */
[----:B------:R-:W-:Y:S01]  /*41d0*/  IMAD.HI.U32 R13, R10, R7, RZ ;  /* 0x000000070a0d7227 */ /* 0x000fe200078e00ff */
[----:B------:R-:W-:Y:S02]  /*41e0*/  SHF.R.U32.HI R9, RZ, R19, R9 ;  /* 0x00000013ff097219 */ /* 0x000fe40000011609 */
[----:B------:R-:W-:Y:S01]  /*41f0*/  SEL R0, R23, R0, !P0 ;  /* 0x0000000017007207 */ /* 0x000fe20004000000 */
[----:B------:R-:W-:Y:S01]  /*4200*/  IMAD.HI.U32 R12, R11, R18, RZ ;  /* 0x000000120b0c7227 */ /* 0x000fe200078e00ff */
[----:B------:R-:W-:Y:S03]  /*4210*/  SEL R9, R28, R9, !P4 ;  /* 0x000000091c097207 */ /* 0x000fe60006000000 */
[-C--:B------:R-:W-:Y:S01]  /*4220*/  IMAD.HI.U32 R8, R0, R4.reuse, RZ ;  /* 0x0000000400087227 */ /* 0x080fe200078e00ff */
[----:B------:R-:W-:Y:S03]  /*4230*/  SHF.R.U32.HI R12, RZ, R19, R12 ;  /* 0x00000013ff0c7219 */ /* 0x000fe6000001160c */
[----:B------:R-:W-:Y:S01]  /*4240*/  IMAD.HI.U32 R2, R9, R4, RZ ;  /* 0x0000000409027227 */ /* 0x000fe200078e00ff */
[-C--:B------:R-:W-:Y:S02]  /*4250*/  @P2 SHF.R.U32.HI R0, RZ, R5.reuse, R8 ;  /* 0x00000005ff002219 */ /* 0x080fe40000011608 */
[----:B------:R-:W-:Y:S02]  /*4260*/  SHF.R.U32.HI R8, RZ, R22, R13 ;  /* 0x00000016ff087219 */ /* 0x000fe4000001160d */
[----:B------:R-:W-:Y:S01]  /*4270*/  @P2 SHF.R.U32.HI R9, RZ, R5, R2 ;  /* 0x00000005ff092219 */ /* 0x000fe20000011602 */
[----:B------:R-:W-:Y:S01]  /*4280*/  IMAD R0, R40, R0, RZ ;  /* 0x0000000028007224 */ /* 0x000fe200078e02ff */
[----:B------:R-:W-:Y:S02]  /*4290*/  SEL R8, R10, R8, !P0 ;  /* 0x000000080a087207 */ /* 0x000fe40004000000 */
[----:B------:R-:W-:Y:S01]  /*42a0*/  SEL R2, R11, R12, !P4 ;  /* 0x0000000c0b027207 */ /* 0x000fe20006000000 */
[----:B------:R-:W-:Y:S01]  /*42b0*/  IMAD R12, R40, R9, RZ ;  /* 0x00000009280c7224 */ /* 0x000fe200078e02ff */
[C---:B------:R-:W-:Y:S01]  /*42c0*/  ISETP.GE.AND P0, PT, R8.reuse, R0, PT ;  /* 0x000000000800720c */ /* 0x040fe20003f06270 */
[----:B------:R-:W-:Y:S03]  /*42d0*/  IMAD.HI.U32 R0, R8, R4, RZ ;  /* 0x0000000408007227 */ /* 0x000fe600078e00ff */
[----:B------:R-:W-:Y:S02]  /*42e0*/  ISETP.GE.OR P0, PT, R2, R12, P0 ;  /* 0x0000000c0200720c */ /* 0x000fe40000706670 */
[-C--:B------:R-:W-:Y:S04]  /*42f0*/  SHF.R.U32.HI R0, RZ, R5.reuse, R0 ;  /* 0x00000005ff007219 */ /* 0x080fe80000011600 */
[----:B------:R-:W-:Y:S05]  /*4300*/  SEL R13, R8, R0, !P2 ;  /* 0x00000000080d7207 */ /* 0x000fea0005000000 */
[----:B------:R-:W-:Y:S02]  /*4310*/  IMAD.MOV R12, RZ, RZ, -R13 ;  /* 0x000000ffff0c7224 */ /* 0x000fe400078e0a0d */
[----:B------:R-:W-:Y:S04]  /*4320*/  @!P0 IMAD.HI.U32 R0, R2, R4, RZ ;  /* 0x0000000402008227 */ /* 0x000fe800078e00ff */
[----:B------:R-:W-:Y:S01]  /*4330*/  IMAD R12, R40, R12, R8 ;  /* 0x0000000c280c7224 */ /* 0x000fe200078e0208 */
[----:B------:R-:W-:Y:S04]  /*4340*/  @!P0 SHF.R.U32.HI R0, RZ, R5, R0 ;  /* 0x00000005ff008219 */ /* 0x000fe80000011600 */
[----:B------:R-:W-:Y:S04]  /*4350*/  @!P0 SEL R0, R2, R0, !P2 ;  /* 0x0000000002008207 */ /* 0x000fe80005000000 */
[----:B------:R-:W-:Y:S01]  /*4360*/  @!P0 IADD3 R13, PT, PT, R13, -R0, RZ ;  /* 0x800000000d0d8210 */ /* 0x000fe20007ffe0ff */
[----:B------:R-:W-:Y:S01]  /*4370*/  @!P0 IMAD R0, R9, R12, R0 ;  /* 0x0000000c09008224 */ /* 0x000fe200078e0200 */
[----:B------:R-:W-:Y:S01]  /*4380*/  IADD3 R9, PT, PT, -R8, RZ, RZ ;  /* 0x000000ff08097210 */ /* 0x000fe20007ffe1ff */
[--C-:B------:R-:W-:Y:S02]  /*4390*/  IMAD.MOV R12, RZ, RZ, -R2.reuse ;  /* 0x000000ffff0c7224 */ /* 0x100fe400078e0a02 */
[----:B------:R-:W-:Y:S02]  /*43a0*/  @!P0 IMAD R8, R13, R40, R2 ;  /* 0x000000280d088224 */ /* 0x000fe400078e0202 */
[----:B------:R-:W-:Y:S02]  /*43b0*/  @!P0 IMAD.MOV.U32 R2, RZ, RZ, R0 ;  /* 0x000000ffff028224 */ /* 0x000fe400078e0000 */
[----:B------:R-:W-:Y:S02]  /*43c0*/  IMAD R11, R3, R12, R11 ;  /* 0x0000000c030b7224 */ /* 0x000fe400078e020b */
[----:B------:R-:W-:Y:S02]  /*43d0*/  IMAD R10, R6, R9, R10 ;  /* 0x00000009060a7224 */ /* 0x000fe400078e020a */
[----:B------:R-:W-:Y:S02]  /*43e0*/  IMAD R11, R2, R3, R11 ;  /* 0x00000003020b7224 */ /* 0x000fe400078e020b */
[----:B------:R-:W-:Y:S02]  /*43f0*/  IMAD R10, R8, R6, R10 ;  /* 0x00000006080a7224 */ /* 0x000fe400078e020a */
.L_x_78:
[----:B------:R-:W-:Y:S05]  /*4400*/  BRA.U UP0, `(.L_x_79) ;  /* 0x0000000100107547 */ /* 0x000fea000b800000 */
[----:B------:R-:W-:Y:S04]  /*4410*/  MOV R2, UR7 ;  /* 0x0000000700027c02 */ /* 0x000fe80008000f00 */
[----:B------:R-:W-:Y:S04]  /*4420*/  SHF.L.U32 R2, R2, 0x1f, RZ ;  /* 0x0000001f02027819 */ /* 0x000fe800000006ff */
[----:B------:R-:W2:Y:S02]  /*4430*/  SYNCS.PHASECHK.TRANS64.TRYWAIT P0, [UR4+0xa8], R2 ;  /* 0x0000a802ff0075a7 */ /* 0x000ea40008001104 */
[----:B--2---:R-:W-:Y:S05]  /*4440*/  @!P0 BRA `(.L_x_80) ;  /* 0x0000005400348947 */ /* 0x004fea0003800000 */
.L_x_79:
[----:B-1----:R-:W-:Y:S02]  /*4450*/  ISETP.NE.U32.AND P0, PT, R16, RZ, PT ;  /* 0x000000ff1000720c */ /* 0x002fe40003f05070 */
[----:B------:R-:W-:Y:S02]  /*4460*/  R2UR UR35, R21 ;  /* 0x00000000152372ca */ /* 0x000fe400000e0000 */
[----:B------:R-:W-:Y:S02]  /*4470*/  R2UR UR34, R20 ;  /* 0x00000000142272ca */ /* 0x000fe400000e0000 */
[----:B------:R-:W-:Y:S02]  /*4480*/  ISETP.NE.AND.EX P0, PT, R17, RZ, PT, P0 ;  /* 0x000000ff1100720c */ /* 0x000fe40003f05300 */
[----:B------:R-:W-:Y:S02]  /*4490*/  ISETP.NE.U32.AND P2, PT, R16, RZ, PT ;  /* 0x000000ff1000720c */ /* 0x000fe40003f45070 */
[----:B------:R-:W-:Y:S02]  /*44a0*/  SHF.L.U32 R20, R33, 0x1f, RZ ;  /* 0x0000001f21147819 */ /* 0x000fe400000006ff */
[----:B------:R-:W-:Y:S03]  /*44b0*/  ISETP.NE.AND.EX P2, PT, R17, RZ, PT, P2 ;  /* 0x000000ff1100720c */ /* 0x000fe60003f45320 */
[----:B------:R-:W-:Y:S02]  /*44c0*/  USHF.L.U32 UR35, UR35, 0x7, URZ ;  /* 0x0000000723237899 */ /* 0x000fe400080006ff */
[----:B------:R-:W-:Y:S02]  /*44d0*/  USHF.L.U32 UR34, UR34, 0x7, URZ ;  /* 0x0000000722227899 */ /* 0x000fe400080006ff */
[----:B------:R-:W-:Y:S10]  /*44e0*/  @!P0 BRA `(.L_x_81) ;  /* 0x00000000002c8947 */ /* 0x000ff40003800000 */
[----:B------:R-:W-:Y:S01]  /*44f0*/  ISETP.NE.U32.AND P0, PT, R14, RZ, PT ;  /* 0x000000ff0e00720c */ /* 0x000fe20003f05070 */
[----:B------:R-:W-:Y:S03]  /*4500*/  IMAD.MOV.U32 R88, RZ, RZ, 0x1 ;  /* 0x00000001ff587424 */ /* 0x000fe600078e00ff */
[----:B------:R-:W-:Y:S11]  /*4510*/  ISETP.NE.AND.EX P0, PT, R15, RZ, PT, P0 ;  /* 0x000000ff0f00720c */ /* 0x000ff60003f05300 */
[----:B------:R-:W-:Y:S02]  /*4520*/  @!UPT UIADD3 URZ, UPT, UPT, URZ, URZ, URZ ;  /* 0x000000fffffff290 */ /* 0x000fe4000fffe0ff */
[----:B------:R-:W1:Y:S01]  /*4530*/  @P0 LDC.64 R8, c[0x0][0x888] ;  /* 0x00022200ff080b82 */ /* 0x000e620000000a00 */
[----:B--2---:R-:W-:Y:S04]  /*4540*/  @P0 IMAD R0, R16, UR36, RZ ;  /* 0x0000002410000c24 */ /* 0x004fe8000f8e02ff */
[----:B-1----:R-:W-:Y:S04]  /*4550*/  @P0 IMAD.WIDE R8, R0, 0x4, R8 ;  /* 0x0000000400080825 */ /* 0x002fe800078e0208 */
[----:B------:R-:W-:Y:S01]  /*4560*/  HFMA2 R0, -RZ, RZ, 0, 5.9604644775390625e-08 ;  /* 0x00000001ff007431 */ /* 0x000fe200000001ff */
[----:B-----5:R1:W5:Y:S04]  /*4570*/  @P0 LDG.E R49, desc[UR46][R8.64] ;  /* 0x0000002e08310981 */ /* 0x020368000c1e1900 */
[----:B------:R-:W-:Y:S01]  /*4580*/  @!P0 PRMT R88, R0, 0x7610, R88 ;  /* 0x0000761000588816 */ /* 0x000fe20000000058 */
[----:B-1----:R-:W3:Y:S06]  /*4590*/  @!P0 LDC R49, c[0x0][0x880] ;  /* 0x00022000ff318b82 */ /* 0x002eec0000000800 */
.L_x_81:
[----:B---3-5:R-:W-:Y:S01]  /*45a0*/  @!P2 FSETP.EQ.AND P0, PT, R49, RZ, PT ;  /* 0x000000ff3100a20b */ /* 0x028fe20003f02000 */
[----:B------:R-:W-:Y:S01]  /*45b0*/  @!UPT UIADD3 URZ, UPT, UPT, URZ, URZ, URZ ;  /* 0x000000fffffff290 */ /* 0x000fe2000fffe0ff */
[----:B------:R-:W-:Y:S11]  /*45c0*/  @!P2 BRA `(.L_x_82) ;  /* 0x000000000018a947 */ /* 0x000ff60003800000 */
[----:B------:R-:W-:Y:S02]  /*45d0*/  LOP3.LUT P2, RZ, R88, 0xff, RZ, 0xc0, !PT ;  /* 0x000000ff58ff7812 */ /* 0x000fe4000784c0ff */
[----:B------:R-:W-:Y:S04]  /*45e0*/  ISETP.NE.U32.AND P0, PT, R14, RZ, PT ;  /* 0x000000ff0e00720c */ /* 0x000fe80003f05070 */
[----:B------:R-:W-:Y:S04]  /*45f0*/  ISETP.NE.AND.EX P0, PT, R15, RZ, PT, P0 ;  /* 0x000000ff0f00720c */ /* 0x000fe80003f05300 */
[----:B------:R-:W-:Y:S03]  /*4600*/  PLOP3.LUT P0, PT, P0, PT, PT, 0x8, 0x80 ;  /* 0x000000000080781c */ /* 0x000fe6000070e170 */
[----:B------:R-:W-:Y:S11]  /*4610*/  @P2 FSETP.EQ.AND P0, PT, R49, RZ, PT ;  /* 0x000000ff3100220b */ /* 0x000ff60003f02000 */
[----:B------:R-:W-:Y:S02]  /*4620*/  @!UPT UIADD3 URZ, UPT, UPT, URZ, URZ, URZ ;  /* 0x000000fffffff290 */ /* 0x000fe4000fffe0ff */
.L_x_82:
[----:B------:R-:W1:Y:S01]  /*4630*/  SYNCS.PHASECHK.TRANS64.TRYWAIT P2, [UR4+0x80], R20 ;  /* 0x00008014ff0075a7 */ /* 0x000e620008041104 */
[----:B------:R-:W-:Y:S04]  /*4640*/  ELECT P4, URZ, PT ;  /* 0x0000000000ff782f */ /* 0x000fe80003880000 */
[----:B------:R-:W-:Y:S11]  /*4650*/  PLOP3.LUT P4, PT, P0, P4, PT, 0xf2, 0x2f ;  /* 0x00000000002f781c */ /* 0x000ff60000789e72 */
[----:B------:R-:W-:Y:S02]  /*4660*/  @!UPT UIADD3 URZ, UPT, UPT, URZ, URZ, URZ ;  /* 0x000000fffffff290 */ /* 0x000fe4000fffe0ff */
[----:B------:R-:W-:Y:S05]  /*4670*/  @!P4 IADD3 R8, P0, PT, R34, 0x580, RZ ;  /* 0x000005802208c810 */ /* 0x000fea0007f1e0ff */
[----:B--2---:R-:W-:Y:S01]  /*4680*/  @!P4 IMAD.X R2, RZ, RZ, R35, P0 ;  /* 0x000000ffff02c224 */ /* 0x004fe200000e0623 */
[----:B-1----:R-:W-:Y:S07]  /*4690*/  @!P2 BRA `(.L_x_83) ;  /* 0x0000005000b8a947 */ /* 0x002fee0003800000 */
.L_x_174:
[----:B------:R-:W-:Y:S01]  /*46a0*/  @!P4 R2UR UR8, R8 ;  /* 0x000000000808c2ca */ /* 0x000fe200000e0000 */
[----:B------:R-:W-:Y:S01]  /*46b0*/  VOTEU.ALL UP0, P4 ;  /* 0x0000000000ff7886 */ /* 0x000fe20002000000 */
[----:B------:R-:W-:Y:S01]  /*46c0*/  @!P4 R2UR UR6, R2 ;  /* 0x000000000206c2ca */ /* 0x000fe200000e0000 */
[----:B-1----:R-:W-:Y:S01]  /*46d0*/  @!P4 IMAD.MOV.U32 R0, RZ, RZ, 0x2000 ;  /* 0x00002000ff00c424 */ /* 0x002fe200078e00ff */
[----:B------:R-:W-:Y:S02]  /*46e0*/  UMOV UR9, 0x10000000 ;  /* 0x1000000000097882 */ /* 0x000fe40000000000 */
[----:B------:R-:W-:Y:S01]  /*46f0*/  @!UP0 UIADD3 UR32, UPT, UPT, UR4, 0x200, URZ ;  /* 0x0000020004208890 */ /* 0x000fe2000fffe0ff */
[----:B------:R-:W-:Y:S06]  /*4700*/  VOTEU.ALL UP0, P4 ;  /* 0x0000000000ff7886 */ /* 0x000fec0002000000 */
[----:B------:R-:W-:Y:S01]  /*4710*/  IMAD.U32 R8, RZ, RZ, UR8 ;  /* 0x00000008ff087e24 */ /* 0x000fe2000f8e00ff */
[----:B------:R-:W-:Y:S01]  /*4720*/  UMOV UR8, 0x0 ;  /* 0x0000000000087882 */ /* 0x000fe20000000000 */
[----:B------:R-:W-:Y:S01]  /*4730*/  IMAD.U32 R9, RZ, RZ, UR6 ;  /* 0x00000006ff097e24 */ /* 0x000fe2000f8e00ff */
[----:B------:R-:W-:Y:S02]  /*4740*/  UPRMT UR6, UR37, 0x654, UR33 ;  /* 0x0000065425067896 */ /* 0x000fe40008000021 */
[----:B------:R-:W-:Y:S02]  /*4750*/  @!P4 R2UR UR10, R8 ;  /* 0x00000000080ac2ca */ /* 0x000fe400000e0000 */
[----:B------:R-:W-:Y:S02]  /*4760*/  @!P4 R2UR UR11, R9 ;  /* 0x00000000090bc2ca */ /* 0x000fe400000e0000 */
[----:B------:R-:W-:Y:S05]  /*4770*/  @!P4 IADD3 R8, P0, PT, R34, 0x580, RZ ;  /* 0x000005802208c810 */ /* 0x000fea0007f1e0ff */
[----:B------:R-:W-:Y:S06]  /*4780*/  @!P4 IMAD.X R2, RZ, RZ, R35, P0 ;  /* 0x000000ffff02c224 */ /* 0x000fec00000e0623 */
[----:B------:R1:W-:Y:S01]  /*4790*/  @!UP0 UTMALDG.3D [UR32], [UR10], desc[UR8] ;  /* 0x000008200a0085b4 */ /* 0x0003e20008011000 */
[----:B------:R1:W-:Y:S01]  /*47a0*/  @!P4 SYNCS.ARRIVE.TRANS64.RED.A0TR RZ, [UR4+0x60], R0 ;  /* 0x00006000ffffc9a7 */ /* 0x0003e20008300404 */
[----:B------:R-:W-:Y:S01]  /*47b0*/  SYNCS.ARRIVE.TRANS64.RED.A1T0 RZ, [UR6], RZ ;  /* 0x000000ffffff79a7 */ /* 0x000fe20008100406 */
[----:B------:R-:W2:Y:S02]  /*47c0*/  SYNCS.PHASECHK.TRANS64.TRYWAIT P2, [UR4+0x88], R20 ;  /* 0x00008814ff0075a7 */ /* 0x000ea40008041104 */
[----:B-12---:R-:W-:Y:S05]  /*47d0*/  @!P2 BRA `(.L_x_84) ;  /* 0x000000500080a947 */ /* 0x006fea0003800000 */
.L_x_176:
[----:B------:R-:W-:Y:S01]  /*47e0*/  @!P4 R2UR UR8, R8 ;  /* 0x000000000808c2ca */ /* 0x000fe200000e0000 */
[----:B------:R-:W-:Y:S01]  /*47f0*/  VOTEU.ALL UP0, P4 ;  /* 0x0000000000ff7886 */ /* 0x000fe20002000000 */
[----:B------:R-:W-:Y:S01]  /*4800*/  @!P4 R2UR UR6, R2 ;  /* 0x000000000206c2ca */ /* 0x000fe200000e0000 */
[----:B-1----:R-:W-:Y:S01]  /*4810*/  @!P4 IMAD.MOV.U32 R0, RZ, RZ, 0x2000 ;  /* 0x00002000ff00c424 */ /* 0x002fe200078e00ff */
[----:B------:R-:W-:Y:S01]  /*4820*/  UMOV UR9, 0x10000000 ;  /* 0x1000000000097882 */ /* 0x000fe20000000000 */
[----:B------:R-:W-:Y:S01]  /*4830*/  UMOV UR27, UR35 ;  /* 0x00000023001b7c82 */ /* 0x000fe20008000000 */
[----:B------:R-:W-:Y:S02]  /*4840*/  @!UP0 UIADD3 UR26, UPT, UPT, UR34, 0x20, URZ ;  /* 0x00000020221a8890 */ /* 0x000fe4000fffe0ff */
[----:B------:R-:W-:Y:S01]  /*4850*/  @!UP0 UIADD3 UR24, UPT, UPT, UR4, 0x2200, URZ ;  /* 0x0000220004188890 */ /* 0x000fe2000fffe0ff */
[----:B------:R-:W-:Y:S01]  /*4860*/  VOTEU.ALL UP0, P4 ;  /* 0x0000000000ff7886 */ /* 0x000fe20002000000 */
[----:B------:R-:W-:Y:S03]  /*4870*/  UMOV UR28, UR36 ;  /* 0x00000024001c7c82 */ /* 0x000fe60008000000 */
        /* <DEDUP_REMOVED lines=13> */
.L_x_178:
[----:B------:R-:W2:Y:S01]  /*4950*/  LDC.64 R12, c[0x0][0xb18] ;  /* 0x0002c600ff0c7b82 */ /* 0x000ea20000000a00 */
[----:B------:R-:W-:Y:S01]  /*4960*/  @!P4 R2UR UR6, R2 ;  /* 0x000000000206c2ca */ /* 0x000fe200000e0000 */
[----:B------:R-:W-:Y:S01]  /*4970*/  VOTEU.ALL UP0, P4 ;  /* 0x0000000000ff7886 */ /* 0x000fe20002000000 */
[----:B------:R-:W-:Y:S01]  /*4980*/  @!P4 R2UR UR8, R8 ;  /* 0x000000000808c2ca */ /* 0x000fe200000e0000 */
[----:B-1----:R-:W-:Y:S01]  /*4990*/  @!P4 IMAD.MOV.U32 R0, RZ, RZ, 0x2000 ;  /* 0x00002000ff00c424 */ /* 0x002fe200078e00ff */
[----:B------:R-:W-:Y:S03]  /*49a0*/  UMOV UR9, 0x10000000 ;  /* 0x1000000000097882 */ /* 0x000fe60000000000 */
[----:B------:R-:W1:Y:S01]  /*49b0*/  @!P1 LDC R2, c[0x0][0xb0c] ;  /* 0x0002c300ff029b82 */ /* 0x000e620000000800 */
[----:B------:R-:W-:Y:S01]  /*49c0*/  @!UP0 UIADD3 UR18, UPT, UPT, UR34, 0x40, URZ ;  /* 0x0000004022128890 */ /* 0x000fe2000fffe0ff */
[----:B------:R-:W-:Y:S01]  /*49d0*/  @P3 SHF.R.U32.HI R30, RZ, 0x10, R25 ;  /* 0x00000010ff1e3819 */ /* 0x000fe20000011619 */
[----:B------:R-:W-:Y:S01]  /*49e0*/  @!UP0 UIADD3 UR16, UPT, UPT, UR4, 0x4200, URZ ;  /* 0x0000420004108890 */ /* 0x000fe2000fffe0ff */
[----:B------:R-:W-:Y:S01]  /*49f0*/  VIADD R32, R32, 0x1 ;  /* 0x0000000120207836 */ /* 0x000fe20000000000 */
[----:B------:R-:W-:Y:S01]  /*4a00*/  VOTEU.ALL UP0, P4 ;  /* 0x0000000000ff7886 */ /* 0x000fe20002000000 */
[----:B------:R-:W-:Y:S01]  /*4a10*/  UMOV UR19, UR35 ;  /* 0x0000002300137c82 */ /* 0x000fe20008000000 */
[----:B------:R-:W-:Y:S01]  /*4a20*/  UMOV UR20, UR36 ;  /* 0x0000002400147c82 */ /* 0x000fe20008000000 */
[----:B------:R-:W-:Y:S01]  /*4a30*/  IMAD.U32 R9, RZ, RZ, UR6 ;  /* 0x00000006ff097e24 */ /* 0x000fe2000f8e00ff */
[----:B------:R-:W-:Y:S01]  /*4a40*/  UPRMT UR6, UR37, 0x654, UR17 ;  /* 0x0000065425067896 */ /* 0x000fe20008000011 */
[----:B------:R-:W-:Y:S01]  /*4a50*/  IMAD.U32 R8, RZ, RZ, UR8 ;  /* 0x00000008ff087e24 */ /* 0x000fe2000f8e00ff */
[----:B------:R-:W-:Y:S02]  /*4a60*/  UMOV UR8, 0x0 ;  /* 0x0000000000087882 */ /* 0x000fe40000000000 */
[----:B------:R-:W-:Y:S02]  /*4a70*/  @!P4 R2UR UR11, R9 ;  /* 0x00000000090bc2ca */ /* 0x000fe400000e0000 */
[----:B------:R-:W-:Y:S02]  /*4a80*/  @!P4 R2UR UR10, R8 ;  /* 0x00000000080ac2ca */ /* 0x000fe400000e0000 */
[----:B------:R-:W3:Y:S11]  /*4a90*/  LDC.64 R8, c[0x0][0xb10] ;  /* 0x0002c400ff087b82 */ /* 0x000ef60000000a00 */
[----:B------:R4:W-:Y:S01]  /*4aa0*/  @!UP0 UTMALDG.3D [UR16], [UR10], desc[UR8] ;  /* 0x000008100a0085b4 */ /* 0x0009e20008011000 */
[----:B------:R5:W-:Y:S01]  /*4ab0*/  @!P4 SYNCS.ARRIVE.TRANS64.RED.A0TR RZ, [UR4+0x70], R0 ;  /* 0x00007000ffffc9a7 */ /* 0x000be20008300404 */
[C---:B---3--:R-:W-:Y:S01]  /*4ac0*/  @!P1 IMAD.HI.U32 R8, R11.reuse, R8, RZ ;  /* 0x000000080b089227 */ /* 0x048fe200078e00ff */
[----:B--2---:R-:W-:Y:S02]  /*4ad0*/  @!P1 ISETP.NE.AND P0, PT, R12, 0x1, PT ;  /* 0x000000010c00980c */ /* 0x004fe40003f05270 */
[----:B-1----:R-:W-:Y:S01]  /*4ae0*/  @!P1 ISETP.NE.AND P2, PT, R2, 0x1, PT ;  /* 0x000000010200980c */ /* 0x002fe20003f45270 */
[----:B------:R-:W-:Y:S01]  /*4af0*/  SYNCS.ARRIVE.TRANS64.RED.A1T0 RZ, [UR6], RZ ;  /* 0x000000ffffff79a7 */ /* 0x000fe20008100406 */
[C---:B------:R-:W-:Y:S01]  /*4b00*/  @!P1 IMAD.HI.U32 R13, R10.reuse, R13, RZ ;  /* 0x0000000d0a0d9227 */ /* 0x040fe200078e00ff */
[----:B------:R-:W-:Y:S04]  /*4b10*/  @!P1 SHF.R.U32.HI R8, RZ, R9, R8 ;  /* 0x00000009ff089219 */ /* 0x000fe80000011608 */
[----:B------:R-:W-:Y:S01]  /*4b20*/  @!P1 SEL R8, R11, R8, !P2 ;  /* 0x000000080b089207 */ /* 0x000fe20005000000 */
[----:B------:R-:W1:Y:S01]  /*4b30*/  SYNCS.PHASECHK.TRANS64.TRYWAIT P5, [UR4+0x98], R20 ;  /* 0x00009814ff0075a7 */ /* 0x000e6200080a1104 */
[----:B-----5:R-:W2:Y:S02]  /*4b40*/  @!P1 LDC R0, c[0x0][0xb20] ;  /* 0x0002c800ff009b82 */ /* 0x020ea40000000800 */
[----:B--2---:R-:W-:Y:S04]  /*4b50*/  @!P1 SHF.R.U32.HI R0, RZ, R0, R13 ;  /* 0x00000000ff009219 */ /* 0x004fe8000001160d */
[----:B------:R-:W-:Y:S05]  /*4b60*/  @!P1 SEL R9, R10, R0, !P0 ;  /* 0x000000000a099207 */ /* 0x000fea0004000000 */
[----:B------:R-:W-:Y:S02]  /*4b70*/  @!P1 IMAD.IADD R0, R9, 0x1, -R8 ;  /* 0x0000000109009824 */ /* 0x000fe400078e0a08 */
[----:B------:R-:W-:Y:S02]  /*4b80*/  @!P1 IMAD.IADD R8, R8, 0x1, -R9 ;  /* 0x0000000108089824 */ /* 0x000fe400078e0a09 */
[----:B------:R-:W-:Y:S02]  /*4b90*/  @!P1 IMAD R11, R0, R2, R11 ;  /* 0x00000002000b9224 */ /* 0x000fe400078e020b */
[----:B------:R-:W-:Y:S01]  /*4ba0*/  @!P1 IMAD R10, R8, R12, R10 ;  /* 0x0000000c080a9224 */ /* 0x000fe200078e020a */
[----:B-1--4-:R-:W-:Y:S06]  /*4bb0*/  @!P5 BRA `(.L_x_86) ;  /* 0x0000004c00b8d947 */ /* 0x012fec0003800000 */
.L_x_180:
[----:B------:R-:W-:Y:S01]  /*4bc0*/  @!P4 IADD3 R2, P0, PT, R34, 0x580, RZ ;  /* 0x000005802202c810 */ /* 0x000fe20007f1e0ff */
[----:B------:R-:W-:Y:S01]  /*4bd0*/  VOTEU.ALL UP0, P4 ;  /* 0x0000000000ff7886 */ /* 0x000fe20002000000 */
[----:B------:R-:W-:Y:S01]  /*4be0*/  UMOV UR18, 0x0 ;  /* 0x0000000000127882 */ /* 0x000fe20000000000 */
[----:B------:R-:W-:Y:S01]  /*4bf0*/  UMOV UR19, 0x10000000 ;  /* 0x1000000000137882 */ /* 0x000fe20000000000 */
[----:B------:R-:W-:Y:S01]  /*4c00*/  @!P4 R2UR UR8, R2 ;  /* 0x000000000208c2ca */ /* 0x000fe200000e0000 */
[----:B-1----:R-:W-:Y:S01]  /*4c10*/  @!P4 IMAD.X R0, RZ, RZ, R35, P0 ;  /* 0x000000ffff00c224 */ /* 0x002fe200000e0623 */
[----:B------:R-:W-:Y:S01]  /*4c20*/  @!UP0 UIADD3 UR10, UPT, UPT, UR34, 0x60, URZ ;  /* 0x00000060220a8890 */ /* 0x000fe2000fffe0ff */
[----:B------:R-:W-:Y:S01]  /*4c30*/  ISETP.NE.AND P0, PT, R32, 0x2, PT ;  /* 0x000000022000780c */ /* 0x000fe20003f05270 */
[----:B------:R-:W-:Y:S01]  /*4c40*/  @!UP0 UIADD3 UR9, UPT, UPT, UR4, 0x78, URZ ;  /* 0x0000007804098890 */ /* 0x000fe2000fffe0ff */
[----:B------:R-:W-:Y:S01]  /*4c50*/  LOP3.LUT R33, R33, 0x1, RZ, 0x3c, !PT ;  /* 0x0000000121217812 */ /* 0x000fe200078e3cff */
[----:B------:R-:W-:Y:S01]  /*4c60*/  UMOV UR11, UR35 ;  /* 0x00000023000b7c82 */ /* 0x000fe20008000000 */
[----:B------:R-:W-:Y:S01]  /*4c70*/  @!P4 R2UR UR6, R0 ;  /* 0x000000000006c2ca */ /* 0x000fe200000e0000 */
[----:B------:R-:W-:Y:S01]  /*4c80*/  UMOV UR12, UR36 ;  /* 0x00000024000c7c82 */ /* 0x000fe20008000000 */
[----:B------:R-:W-:Y:S01]  /*4c90*/  @P3 R2UR UR36, R30 ;  /* 0x000000001e2432ca */ /* 0x000fe200000e0000 */
[----:B------:R-:W-:Y:S01]  /*4ca0*/  IMAD.IADD R20, R10, 0x1, R86 ;  /* 0x000000010a147824 */ /* 0x000fe200078e0256 */
[----:B------:R-:W-:Y:S01]  /*4cb0*/  SEL R0, RZ, 0x1, P0 ;  /* 0x00000001ff007807 */ /* 0x000fe20000000000 */
[----:B------:R-:W-:Y:S01]  /*4cc0*/  IMAD.IADD R21, R11, 0x1, R87 ;  /* 0x000000010b157824 */ /* 0x000fe200078e0257 */
[----:B------:R-:W-:Y:S01]  /*4cd0*/  SEL R32, R32, RZ, P0 ;  /* 0x000000ff20207207 */ /* 0x000fe20000000000 */
[----:B------:R-:W-:Y:S01]  /*4ce0*/  IMAD.U32 R8, RZ, RZ, UR8 ;  /* 0x00000008ff087e24 */ /* 0x000fe2000f8e00ff */
[----:B------:R-:W-:Y:S01]  /*4cf0*/  @!UP0 UIADD3 UR8, UPT, UPT, UR4, 0x6200, URZ ;  /* 0x0000620004088890 */ /* 0x000fe2000fffe0ff */
[----:B------:R-:W-:Y:S01]  /*4d00*/  LOP3.LUT R31, R31, R0, RZ, 0x3c, !PT ;  /* 0x000000001f1f7212 */ /* 0x000fe200078e3cff */
[----:B------:R-:W-:Y:S02]  /*4d10*/  VOTEU.ALL UP0, P4 ;  /* 0x0000000000ff7886 */ /* 0x000fe40002000000 */
[----:B------:R-:W-:Y:S01]  /*4d20*/  @!P4 R2UR UR14, R8 ;  /* 0x00000000080ec2ca */ /* 0x000fe200000e0000 */
[----:B------:R-:W-:Y:S05]  /*4d30*/  IMAD.U32 R9, RZ, RZ, UR6 ;  /* 0x00000006ff097e24 */ /* 0x000fea000f8e00ff */
[----:B------:R-:W-:Y:S11]  /*4d40*/  @!P4 R2UR UR15, R9 ;  /* 0x00000000090fc2ca */ /* 0x000ff600000e0000 */
[----:B------:R-:W-:Y:S02]  /*4d50*/  @!UPT UIADD3 URZ, UPT, UPT, URZ, URZ, URZ ;  /* 0x000000fffffff290 */ /* 0x000fe4000fffe0ff */
[----:B------:R2:W-:Y:S01]  /*4d60*/  @!UP0 UTMALDG.3D [UR8], [UR14], desc[UR18] ;  /* 0x000012080e0085b4 */ /* 0x0005e20008011000 */
[----:B------:R2:W-:Y:S01]  /*4d70*/  @!P4 SYNCS.ARRIVE.TRANS64.RED.A0TR RZ, [UR4+0x78], R29 ;  /* 0x0000781dffffc9a7 */ /* 0x0005e20008300404 */
[----:B------:R-:W-:Y:S01]  /*4d80*/  UPLOP3.LUT UP0, UPT, UPT, UPT, UPT, 0x80, 0x8 ;  /* 0x000000000008789c */ /* 0x000fe20003f0f070 */
[----:B------:R-:W-:Y:S01]  /*4d90*/  SYNCS.ARRIVE.TRANS64.RED.A1T0 RZ, [UR5], RZ ;  /* 0x000000ffffff79a7 */ /* 0x000fe20008100405 */
[----:B------:R-:W-:Y:S09]  /*4da0*/  @P3 BRA `(.L_x_87) ;  /* 0xfffffff0009c3947 */ /* 0x000ff2000383ffff */
[----:B------:R-:W-:-:S04]  /*4db0*/  SHF.L.U32 R2, R33, 0x1f, RZ ;  /* 0x0000001f21027819 */ /* 0x000fc800000006ff */
[----:B------:R-:W1:Y:S02]  /*4dc0*/  SYNCS.PHASECHK.TRANS64.TRYWAIT P0, [UR4+0x80], R2 ;  /* 0x00008002ff0075a7 */ /* 0x000e640008001104 */
[----:B-1----:R-:W-:Y:S05]  /*4dd0*/  @!P0 BRA `(.L_x_88) ;  /* 0x0000004c00488947 */ /* 0x002fea0003800000 */
.L_x_182:
[----:B------:R-:W3:Y:S02]  /*4de0*/  SYNCS.PHASECHK.TRANS64.TRYWAIT P0, [UR4+0x88], R2 ;  /* 0x00008802ff0075a7 */ /* 0x000ee40008001104 */
[----:B---3--:R-:W-:Y:S05]  /*4df0*/  @!P0 BRA `(.L_x_89) ;  /* 0x0000004c00588947 */ /* 0x008fea0003800000 */
.L_x_184:
[----:B------:R-:W3:Y:S02]  /*4e00*/  SYNCS.PHASECHK.TRANS64.TRYWAIT P0, [UR4+0x90], R2 ;  /* 0x00009002ff0075a7 */ /* 0x000ee40008001104 */
[----:B---3--:R-:W-:Y:S05]  /*4e10*/  @!P0 BRA `(.L_x_90) ;  /* 0x0000004c00688947 */ /* 0x008fea0003800000 */
.L_x_186:
[----:B-1----:R-:W-:-:S07]  /*4e20*/  MOV R0, UR4 ;  /* 0x0000000400007c02 */ /* 0x002fce0008000f00 */
.L_x_91:
[----:B-1----:R-:W-:-:S04]  /*4e30*/  SHF.L.U32 R2, R33, 0x1f, RZ ;  /* 0x0000001f21027819 */ /* 0x002fc800000006ff */
[----:B------:R1:W3:Y:S03]  /*4e40*/  SYNCS.PHASECHK.TRANS64.TRYWAIT P0, [R0+URZ+0x98], R2 ;  /* 0x00009802000075a7 */ /* 0x0002e600080011ff */
[----:B---3--:R-:W-:Y:S05]  /*4e50*/  @!P0 NANOSLEEP.SYNCS 0x989680 ;  /* 0x009896800000895d */ /* 0x008fea0003900000 */
[----:B------:R-:W3:Y:S02]  /*4e60*/  @!P0 SYNCS.PHASECHK.TRANS64 P0, [R0+URZ+0x98], R2 ;  /* 0x00009802000085a7 */ /* 0x000ee400080010ff */
[----:B--23--:R-:W-:Y:S05]  /*4e70*/  @P0 EXIT ;  /* 0x000000000000094d */ /* 0x00cfea0003800000 */
[----:B------:R-:W-:Y:S05]  /*4e80*/  BRA `(.L_x_91) ;  /* 0xfffffffc00e87947 */ /* 0x000fea000383ffff */
.L_x_76:
[----:B------:R-:W-:-:S06]  /*4e90*/  UISETP.GE.AND UP0, UPT, UR5, 0x4, UPT ;  /* 0x000000040500788c */ /* 0x000fcc000bf06270 */
[----:B------:R-:W-:-:S13]  /*4ea0*/  PLOP3.LUT P0, PT, PT, PT, UP0, 0x80, 0x8 ;  /* 0x000000000008781c */ /* 0x000fda0003f0f008 */
[----:B------:R-:W-:Y:S05]  /*4eb0*/  @!P0 EXIT ;  /* 0x000000000000894d */ /* 0x000fea0003800000 */
[----:B------:R-:W-:Y:S01]  /*4ec0*/  BAR.SYNC.DEFER_BLOCKING 0x6, 0xa0 ;  /* 0x0182800000007b1d */ /* 0x000fe20000010000 */
[C---:B------:R-:W-:Y:S01]  /*4ed0*/  IMAD.SHL.U32 R2, R101.reuse, 0x20, RZ ;  /* 0x0000002065027824 */ /* 0x040fe200078e00ff */
[C---:B------:R-:W-:Y:S01]  /*4ee0*/  SHF.L.U32 R46, R101.reuse, 0x10, RZ ;  /* 0x00000010652e7819 */ /* 0x040fe200000006ff */
[C---:B------:R-:W-:Y:S01]  /*4ef0*/  IMAD.SHL.U32 R100, R101.reuse, 0x4, RZ ;  /* 0x0000000465647824 */ /* 0x040fe200078e00ff */
[C---:B------:R-:W-:Y:S01]  /*4f00*/  LOP3.LUT R102, R101.reuse, 0x60, RZ, 0xc0, !PT ;  /* 0x0000006065667812 */ /* 0x040fe200078ec0ff */
[----:B------:R-:W-:Y:S01]  /*4f10*/  HFMA2 R97, -RZ, RZ, 0, 5.9604644775390625e-08 ;  /* 0x00000001ff617431 */ /* 0x000fe200000001ff */
[----:B------:R-:W-:Y:S02]  /*4f20*/  UMOV UR48, 0x400 ;  /* 0x0000040000307882 */ /* 0x000fe40000000000 */
[----:B------:R-:W1:Y:S01]  /*4f30*/  LDC R91, c[0x0][0x370] ;  /* 0x0000dc00ff5b7b82 */ /* 0x000e620000000800 */
[----:B------:R-:W-:Y:S01]  /*4f40*/  ULEA UR48, UR37, UR48, 0x18 ;  /* 0x0000003025307291 */ /* 0x000fe2000f8ec0ff */
[----:B------:R-:W-:Y:S01]  /*4f50*/  LOP3.LUT R3, R2, 0xc0, RZ, 0xc0, !PT ;  /* 0x000000c002037812 */ /* 0x000fe200078ec0ff */
[----:B------:R-:W-:Y:S01]  /*4f60*/  HFMA2 R95, -RZ, RZ, 0, 0 ;  /* 0x00000000ff5f7431 */ /* 0x000fe200000001ff */
[----:B------:R-:W-:Y:S01]  /*4f70*/  LOP3.LUT R99, R101, 0x2, RZ, 0xc0, !PT ;  /* 0x0000000265637812 */ /* 0x000fe200078ec0ff */
[----:B------:R-:W-:Y:S01]  /*4f80*/  UIADD3 UR4, UPT, UPT, UR48, 0x200, URZ ;  /* 0x0000020030047890 */ /* 0x000fe2000fffe0ff */
[----:B------:R-:W-:Y:S01]  /*4f90*/  LOP3.LUT R100, R3, 0x18, R100, 0xf8, !PT ;  /* 0x0000001803647812 */ /* 0x000fe200078ef864 */
[----:B------:R-:W-:Y:S01]  /*4fa0*/  IMAD.MOV.U32 R45, RZ, RZ, RZ ;  /* 0x000000ffff2d7224 */ /* 0x000fe200078e00ff */
[----:B------:R-:W2:Y:S01]  /*4fb0*/  LDC R42, c[0x0][0xb0c] ;  /* 0x0002c300ff2a7b82 */ /* 0x000ea20000000800 */
[----:B------:R-:W-:Y:S01]  /*4fc0*/  LOP3.LUT R46, R46, 0x600000, RZ, 0xc0, !PT ;  /* 0x006000002e2e7812 */ /* 0x000fe200078ec0ff */
[----:B------:R-:W-:Y:S01]  /*4fd0*/  IMAD.MOV.U32 R105, RZ, RZ, RZ ;  /* 0x000000ffff697224 */ /* 0x000fe200078e00ff */
[----:B------:R-:W-:Y:S01]  /*4fe0*/  LOP3.LUT R100, R100, 0xf20, R2, 0xf8, !PT ;  /* 0x00000f2064647812 */ /* 0x000fe200078ef802 */
[----:B------:R-:W-:Y:S01]  /*4ff0*/  IMAD.U32 R93, RZ, RZ, UR4 ;  /* 0x00000004ff5d7e24 */ /* 0x000fe2000f8e00ff */
[----:B------:R-:W-:Y:S01]  /*5000*/  LOP3.LUT R101, R101, 0x4, RZ, 0xc0, !PT ;  /* 0x0000000465657812 */ /* 0x000fe200078ec0ff */
[----:B------:R-:W3:Y:S01]  /*5010*/  LDCU.64 UR52, c[0x0][0x348] ;  /* 0x00006900ff3477ac */ /* 0x000ee20008000a00 */
[----:B------:R-:W-:Y:S01]  /*5020*/  MOV R96, RZ ;  /* 0x000000ff00607202 */ /* 0x000fe20000000f00 */
[----:B------:R-:W4:Y:S01]  /*5030*/  LDC R89, c[0x0][0xb20] ;  /* 0x0002c800ff597b82 */ /* 0x000f220000000800 */
[----:B------:R-:W3:Y:S01]  /*5040*/  LDS R0, [UR48+0x160] ;  /* 0x00016030ff007984 */ /* 0x000ee20008000800 */
[----:B------:R-:W-:Y:S01]  /*5050*/  IMAD R100, R100, 0x2, R93 ;  /* 0x0000000264647824 */ /* 0x000fe200078e025d */
[----:B------:R-:W1:Y:S03]  /*5060*/  LDCU.64 UR38, c[0x0][0x888] ;  /* 0x00011100ff2677ac */ /* 0x000e660008000a00 */
[--C-:B------:R-:W-:Y:S01]  /*5070*/  IMAD R99, R99, -0x10, R100.reuse ;  /* 0xfffffff063637824 */ /* 0x100fe200078e0264 */
[----:B------:R-:W1:Y:S01]  /*5080*/  LDCU.64 UR44, c[0x0][0x890] ;  /* 0x00011200ff2c77ac */ /* 0x000e620008000a00 */
[----:B------:R-:W1:Y:S01]  /*5090*/  LDC R41, c[0x0][0xb30] ;  /* 0x0002cc00ff297b82 */ /* 0x000e620000000800 */
[----:B------:R-:W-:Y:S01]  /*50a0*/  IMAD R98, R101, -0x10, R100 ;  /* 0xfffffff065627824 */ /* 0x000fe200078e0264 */
[----:B------:R-:W-:Y:S01]  /*50b0*/  UMOV UR49, URZ ;  /* 0x000000ff00317c82 */ /* 0x000fe20008000000 */
[----:B------:R-:W-:-:S05]  /*50c0*/  UMOV UR51, URZ ;  /* 0x000000ff00337c82 */ /* 0x000fca0008000000 */
[----:B------:R-:W1:Y:S08]  /*50d0*/  LDC.64 R84, c[0x0][0xb10] ;  /* 0x0002c400ff547b82 */ /* 0x000e700000000a00 */
[----:B------:R-:W1:Y:S08]  /*50e0*/  LDC.64 R38, c[0x0][0xb18] ;  /* 0x0002c600ff267b82 */ /* 0x000e700000000a00 */
[----:B------:R-:W1:Y:S08]  /*50f0*/  LDC.64 R36, c[0x0][0xb28] ;  /* 0x0002ca00ff247b82 */ /* 0x000e700000000a00 */
[----:B------:R-:W1:Y:S01]  /*5100*/  LDC.64 R82, c[0x0][0x8b0] ;  /* 0x00022c00ff527b82 */ /* 0x000e620000000a00 */
[----:B---3--:R-:W-:-:S07]  /*5110*/  IMAD.IADD R46, R0, 0x1, R46 ;  /* 0x00000001002e7824 */ /* 0x008fce00078e022e */
[----:B------:R-:W3:Y:S08]  /*5120*/  LDC.64 R80, c[0x0][0x8a8] ;  /* 0x00022a00ff507b82 */ /* 0x000ef00000000a00 */
[----:B--2-4-:R-:W1:Y:S02]  /*5130*/  LDC R90, c[0x0][0x374] ;  /* 0x0000dd00ff5a7b82 */ /* 0x014e640000000800 */
.L_x_135:
[----:B------:R-:W-:Y:S02]  /*5140*/  LEA R0, R105, UR48, 0x3 ;  /* 0x0000003069007c11 */ /* 0x000fe4000f8e18ff */
[----:B------:R-:W-:Y:S02]  /*5150*/  SHF.L.U32 R2, R95, 0x1f, RZ ;  /* 0x0000001f5f027819 */ /* 0x000fe400000006ff */
[----:B-1----:R-:W-:Y:S02]  /*5160*/  LEA R16, R105, UR48, 0x4 ;  /* 0x0000003069107c11 */ /* 0x002fe4000f8e20ff */
[----:B------:R-:W2:Y:S02]  /*5170*/  SYNCS.PHASECHK.TRANS64.TRYWAIT P0, [R0+URZ+0xb0], R2 ;  /* 0x0000b002000075a7 */ /* 0x000ea400080011ff */
[----:B--23--:R-:W-:Y:S05]  /*5180*/  @!P0 BRA `(.L_x_92) ;  /* 0x0000004800a48947 */ /* 0x00cfea0003800000 */
.L_x_187:
[----:B------:R-:W4:Y:S01]  /*5190*/  LDC.64 R10, c[0x0][0xb10] ;  /* 0x0002c400ff0a7b82 */ /* 0x000f220000000a00 */
[----:B------:R-:W3:Y:S01]  /*51a0*/  LDS.128 R16, [R16+0x140] ;  /* 0x0001400010107984 */ /* 0x000ee20000000c00 */
[----:B-1----:R-:W-:Y:S01]  /*51b0*/  ISETP.NE.AND P1, PT, R41, 0x1, PT ;  /* 0x000000012900780c */ /* 0x002fe20003f25270 */
[----:B--2---:R-:W-:Y:S01]  /*51c0*/  VIADD R0, R0, 0xc0 ;  /* 0x000000c000007836 */ /* 0x004fe20000000000 */
[----:B------:R-:W-:Y:S04]  /*51d0*/  ISETP.GE.AND P0, PT, R40, 0x1, PT ;  /* 0x000000012800780c */ /* 0x000fe80003f06270 */
[----:B------:R-:W1:Y:S01]  /*51e0*/  LDC.64 R8, c[0x0][0xb18] ;  /* 0x0002c600ff087b82 */ /* 0x000e620000000a00 */
[----:B------:R-:W-:Y:S01]  /*51f0*/  PRMT R0, RZ, 0x654, R0 ;  /* 0x00000654ff007816 */ /* 0x000fe20000000000 */
[----:B------:R-:W-:Y:S01]  /*5200*/  @!PT LDS RZ, [RZ] ;  /* 0x00000000fffff984 */ /* 0x000fe20000000800 */
[----:B------:R-:W-:Y:S01]  /*5210*/  @!PT LDS RZ, [RZ] ;  /* 0x00000000fffff984 */ /* 0x000fe20000000800 */
[----:B------:R-:W-:Y:S01]  /*5220*/  @!PT LDS RZ, [RZ] ;  /* 0x00000000fffff984 */ /* 0x000fe20000000800 */
[----:B------:R-:W-:Y:S01]  /*5230*/  @!PT LDS RZ, [RZ] ;  /* 0x00000000fffff984 */ /* 0x000fe20000000800 */
[----:B------:R2:W-:Y:S06]  /*5240*/  MEMBAR.ALL.CTA ;  /* 0x0000000000007992 */ /* 0x0005ec0000008000 */
[----:B--2---:R-:W2:Y:S01]  /*5250*/  FENCE.VIEW.ASYNC.S ;  /* 0x00000000000073c6 */ /* 0x004ea20000000000 */
[----:B------:R-:W1:Y:S08]  /*5260*/  @!P1 LDC R12, c[0x0][0xb20] ;  /* 0x0002c800ff0c9b82 */ /* 0x000e700000000800 */
[----:B------:R-:W1:Y:S01]  /*5270*/  @!P1 LDC R7, c[0x0][0xb0c] ;  /* 0x0002c300ff079b82 */ /* 0x000e620000000800 */
[----:B--2---:R2:W-:Y:S01]  /*5280*/  SYNCS.ARRIVE.TRANS64.RED.A1T0 RZ, [R0+URZ], RZ ;  /* 0x000000ff00ff79a7 */ /* 0x0045e200081004ff */
[----:B---3--:R-:W-:Y:S04]  /*5290*/  LOP3.LUT P4, RZ, R18, 0x1, RZ, 0xc0, !PT ;  /* 0x0000000112ff7812 */ /* 0x008fe8000788c0ff */
[----:B------:R-:W-:Y:S09]  /*52a0*/  P2R R103, PR, RZ, 0x10 ;  /* 0x00000010ff677803 */ /* 0x000ff20000000000 */
[----:B------:R-:W-:Y:S02]  /*52b0*/  @P4 MOV R44, R16 ;  /* 0x00000010002c4202 */ /* 0x000fe40000000f00 */
[----:B------:R-:W-:Y:S01]  /*52c0*/  @P4 LOP3.LUT R43, R17, 0xffff, RZ, 0xc0, !PT ;  /* 0x0000ffff112b4812 */ /* 0x000fe200078ec0ff */
[----:B--2-4-:R-:W-:Y:S06]  /*52d0*/  @!P0 BRA `(.L_x_93) ;  /* 0x0000000000a48947 */ /* 0x014fec0003800000 */
[----:B------:R-:W-:Y:S01]  /*52e0*/  IMAD.HI.U32 R0, R90, R39, RZ ;  /* 0x000000275a007227 */ /* 0x000fe200078e00ff */
[----:B------:R-:W-:Y:S02]  /*52f0*/  ISETP.NE.AND P0, PT, R38, 0x1, PT ;  /* 0x000000012600780c */ /* 0x000fe40003f05270 */
[----:B------:R-:W-:Y:S01]  /*5300*/  ISETP.NE.AND P2, PT, R40, 0x1, PT ;  /* 0x000000012800780c */ /* 0x000fe20003f45270 */
[----:B------:R-:W-:Y:S01]  /*5310*/  IMAD.HI.U32 R4, R91, R84, RZ ;  /* 0x000000545b047227 */ /* 0x000fe200078e00ff */
[----:B------:R-:W-:Y:S02]  /*5320*/  SHF.R.U32.HI R0, RZ, R89, R0 ;  /* 0x00000059ff007219 */ /* 0x000fe40000011600 */
[----:B------:R-:W-:Y:S01]  /*5330*/  ISETP.NE.AND P3, PT, R42, 0x1, PT ;  /* 0x000000012a00780c */ /* 0x000fe20003f65270 */
[----:B------:R-:W-:Y:S01]  /*5340*/  IMAD.HI.U32 R6, R43, R39, RZ ;  /* 0x000000272b067227 */ /* 0x000fe200078e00ff */
[-C--:B------:R-:W-:Y:S02]  /*5350*/  SHF.R.U32.HI R4, RZ, R85.reuse, R4 ;  /* 0x00000055ff047219 */ /* 0x080fe40000011604 */
[----:B------:R-:W-:Y:S01]  /*5360*/  SEL R0, R90, R0, !P0 ;  /* 0x000000005a007207 */ /* 0x000fe20004000000 */
[----:B------:R-:W-:Y:S01]  /*5370*/  IMAD.HI.U32 R5, R44, R84, RZ ;  /* 0x000000542c057227 */ /* 0x000fe200078e00ff */
[----:B------:R-:W-:Y:S03]  /*5380*/  SEL R4, R91, R4, !P3 ;  /* 0x000000045b047207 */ /* 0x000fe60005800000 */
[-C--:B------:R-:W-:Y:S01]  /*5390*/  IMAD.HI.U32 R3, R0, R36.reuse, RZ ;  /* 0x0000002400037227 */ /* 0x080fe200078e00ff */
[----:B------:R-:W-:Y:S03]  /*53a0*/  SHF.R.U32.HI R5, RZ, R85, R5 ;  /* 0x00000055ff057219 */ /* 0x000fe60000011605 */
[----:B------:R-:W-:Y:S01]  /*53b0*/  IMAD.HI.U32 R2, R4, R36, RZ ;  /* 0x0000002404027227 */ /* 0x000fe200078e00ff */
[----:B------:R-:W-:Y:S02]  /*53c0*/  @P2 SHF.R.U32.HI R0, RZ, R37, R3 ;  /* 0x00000025ff002219 */ /* 0x000fe40000011603 */
[----:B------:R-:W-:Y:S02]  /*53d0*/  SHF.R.U32.HI R3, RZ, R89, R6 ;  /* 0x00000059ff037219 */ /* 0x000fe40000011606 */
[----:B------:R-:W-:Y:S01]  /*53e0*/  @P2 SHF.R.U32.HI R4, RZ, R37, R2 ;  /* 0x00000025ff042219 */ /* 0x000fe20000011602 */
[----:B------:R-:W-:Y:S01]  /*53f0*/  IMAD R0, R40, R0, RZ ;  /* 0x0000000028007224 */ /* 0x000fe200078e02ff */
[----:B------:R-:W-:Y:S02]  /*5400*/  SEL R3, R43, R3, !P0 ;  /* 0x000000032b037207 */ /* 0x000fe40004000000 */
[----:B------:R-:W-:Y:S01]  /*5410*/  SEL R2, R44, R5, !P3 ;  /* 0x000000052c027207 */ /* 0x000fe20005800000 */
[----:B------:R-:W-:Y:S01]  /*5420*/  IMAD R5, R40, R4, RZ ;  /* 0x0000000428057224 */ /* 0x000fe200078e02ff */
[C---:B------:R-:W-:Y:S01]  /*5430*/  ISETP.GE.AND P0, PT, R3.reuse, R0, PT ;  /* 0x000000000300720c */ /* 0x040fe20003f06270 */
[C---:B------:R-:W-:Y:S03]  /*5440*/  IMAD.HI.U32 R0, R3.reuse, R36, RZ ;  /* 0x0000002403007227 */ /* 0x040fe600078e00ff */
[C---:B------:R-:W-:Y:S02]  /*5450*/  ISETP.GE.OR P0, PT, R2.reuse, R5, P0 ;  /* 0x000000050200720c */ /* 0x040fe40000706670 */
[----:B------:R-:W-:Y:S04]  /*5460*/  SHF.R.U32.HI R0, RZ, R37, R0 ;  /* 0x00000025ff007219 */ /* 0x000fe80000011600 */
[C---:B------:R-:W-:Y:S05]  /*5470*/  SEL R6, R3.reuse, R0, !P2 ;  /* 0x0000000003067207 */ /* 0x040fea0005000000 */
        /* <DEDUP_REMOVED lines=14> */
[----:B------:R-:W-:Y:S07]  /*5560*/  IMAD R43, R3, R38, R43 ;  /* 0x00000026032b7224 */ /* 0x000fee00078e022b */
.L_x_93:
[----:B-1----:R-:W-:Y:S01]  /*5570*/  @!P1 ISETP.NE.AND P0, PT, R8, 0x1, PT ;  /* 0x000000010800980c */ /* 0x002fe20003f05270 */
[----:B------:R-:W-:Y:S01]  /*5580*/  @!P1 IMAD.HI.U32 R2, R43, R9, RZ ;  /* 0x000000092b029227 */ /* 0x000fe200078e00ff */
[----:B------:R-:W-:Y:S01]  /*5590*/  R2UR UR42, R21 ;  /* 0x00000000152a72ca */ /* 0x000fe200000e0000 */
[----:B------:R-:W-:Y:S01]  /*55a0*/  BSSY.RECONVERGENT B6, `(.L_x_94) ;  /* 0x0000031000067945 */ /* 0x000fe20003800200 */
[----:B------:R-:W-:Y:S01]  /*55b0*/  R2UR UR41, R20 ;  /* 0x00000000142972ca */ /* 0x000fe200000e0000 */
[C---:B------:R-:W-:Y:S01]  /*55c0*/  @!P1 IMAD.HI.U32 R0, R44.reuse, R10, RZ ;  /* 0x0000000a2c009227 */ /* 0x040fe200078e00ff */
[----:B------:R-:W-:Y:S02]  /*55d0*/  @!P1 SHF.R.U32.HI R2, RZ, R12, R2 ;  /* 0x0000000cff029219 */ /* 0x000fe40000011602 */
[----:B------:R-:W-:Y:S01]  /*55e0*/  @!P1 ISETP.NE.AND P2, PT, R7, 0x1, PT ;  /* 0x000000010700980c */ /* 0x000fe20003f45270 */
[----:B------:R-:W-:Y:S01]  /*55f0*/  VIADD R105, R105, 0x1 ;  /* 0x0000000169697836 */ /* 0x000fe20000000000 */
[----:B------:R-:W-:Y:S02]  /*5600*/  @!P1 SEL R2, R43, R2, !P0 ;  /* 0x000000022b029207 */ /* 0x000fe40004000000 */
[----:B------:R-:W-:Y:S02]  /*5610*/  @!P1 SHF.R.U32.HI R0, RZ, R11, R0 ;  /* 0x0000000bff009219 */ /* 0x000fe40000011600 */
[----:B------:R-:W-:Y:S01]  /*5620*/  LOP3.LUT P0, RZ, R93, 0x1b0, RZ, 0xc0, !PT ;  /* 0x000001b05dff7812 */ /* 0x000fe2000780c0ff */
[----:B------:R-:W-:Y:S01]  /*5630*/  USHF.L.U32 UR42, UR42, 0x7, URZ ;  /* 0x000000072a2a7899 */ /* 0x000fe200080006ff */
[----:B------:R-:W-:Y:S01]  /*5640*/  @!P1 SEL R3, R44, R0, !P2 ;  /* 0x000000002c039207 */ /* 0x000fe20005000000 */
[----:B------:R-:W-:Y:S01]  /*5650*/  USHF.L.U32 UR41, UR41, 0x7, URZ ;  /* 0x0000000729297899 */ /* 0x000fe200080006ff */
[----:B------:R-:W-:Y:S03]  /*5660*/  @P4 SHF.R.U32.HI R94, RZ, 0x10, R17 ;  /* 0x00000010ff5e4819 */ /* 0x000fe60000011611 */
[----:B------:R-:W-:Y:S02]  /*5670*/  @!P1 IMAD.IADD R0, R2, 0x1, -R3 ;  /* 0x0000000102009824 */ /* 0x000fe400078e0a03 */
[----:B------:R-:W-:Y:S02]  /*5680*/  @!P1 IMAD.IADD R2, R3, 0x1, -R2 ;  /* 0x0000000103029824 */ /* 0x000fe400078e0a02 */
[----:B------:R-:W-:Y:S02]  /*5690*/  @!P1 IMAD R44, R0, R7, R44 ;  /* 0x00000007002c9224 */ /* 0x000fe400078e022c */
[----:B------:R-:W-:Y:S01]  /*56a0*/  @!P1 IMAD R43, R2, R8, R43 ;  /* 0x00000008022b9224 */ /* 0x000fe200078e022b */
[----:B------:R-:W-:Y:S06]  /*56b0*/  @!P0 BRA `(.L_x_95) ;  /* 0x00000000007c8947 */ /* 0x000fec0003800000 */
[----:B------:R-:W1:Y:S01]  /*56c0*/  LDCU.64 UR8, c[0x4][0x80] ;  /* 0x01001000ff0877ac */ /* 0x000e620008000a00 */
[----:B------:R-:W-:Y:S01]  /*56d0*/  MOV R2, 0x0 ;  /* 0x0000000000027802 */ /* 0x000fe20000000f00 */
[----:B------:R-:W-:Y:S02]  /*56e0*/  HFMA2 R12, -RZ, RZ, 0, 5.9604644775390625e-08 ;  /* 0x00000001ff0c7431 */ /* 0x000fe400000001ff */
[----:B------:R-:W-:Y:S01]  /*56f0*/  IMAD.MOV.U32 R8, RZ, RZ, 0x70 ;  /* 0x00000070ff087424 */ /* 0x000fe200078e00ff */
[----:B------:R2:W3:Y:S01]  /*5700*/  LDC.64 R14, c[0x4][R2] ;  /* 0x01000000020e7b82 */ /* 0x0004e20000000a00 */
[----:B------:R-:W4:Y:S01]  /*5710*/  LDCU.64 UR6, c[0x4][0x88] ;  /* 0x01001100ff0677ac */ /* 0x000f220008000a00 */
[----:B------:R-:W-:Y:S01]  /*5720*/  IMAD.MOV.U32 R13, RZ, RZ, RZ ;  /* 0x000000ffff0d7224 */ /* 0x000fe200078e00ff */
[----:B------:R-:W2:Y:S01]  /*5730*/  LDCU.64 UR4, c[0x4][0x8] ;  /* 0x01000100ff0477ac */ /* 0x000ea20008000a00 */
[----:B-1----:R-:W-:Y:S01]  /*5740*/  MOV R5, UR9 ;  /* 0x0000000900057c02 */ /* 0x002fe20008000f00 */
[----:B------:R-:W-:Y:S01]  /*5750*/  IMAD.U32 R4, RZ, RZ, UR8 ;  /* 0x00000008ff047e24 */ /* 0x000fe2000f8e00ff */
[----:B----4-:R-:W-:Y:S01]  /*5760*/  MOV R7, UR7 ;  /* 0x0000000700077c02 */ /* 0x010fe20008000f00 */
[----:B------:R-:W-:Y:S01]  /*5770*/  IMAD.U32 R6, RZ, RZ, UR6 ;  /* 0x00000006ff067e24 */ /* 0x000fe2000f8e00ff */
[----:B--2---:R-:W-:Y:S01]  /*5780*/  MOV R11, UR5 ;  /* 0x00000005000b7c02 */ /* 0x004fe20008000f00 */
[----:B------:R-:W-:Y:S02]  /*5790*/  IMAD.U32 R10, RZ, RZ, UR4 ;  /* 0x00000004ff0a7e24 */ /* 0x000fe4000f8e00ff */
[----:B------:R-:W-:Y:S07]  /*57a0*/  LEPC R20, `(.L_x_96) ;  /* 0x000000001014794e */ /* 0x000fee0000000000 */
[----:B---3-5:R-:W-:Y:S05]  /*57b0*/  CALL.ABS.NOINC R14 ;  /* 0x000000000e007343 */ /* 0x028fea0003c00000 */
.L_x_96:
[----:B------:R-:W1:Y:S01]  /*57c0*/  LDCU.64 UR8, c[0x4][0x80] ;  /* 0x01001000ff0877ac */ /* 0x000e620008000a00 */
[----:B------:R-:W2:Y:S01]  /*57d0*/  LDC.64 R2, c[0x4][R2] ;  /* 0x0100000002027b82 */ /* 0x000ea20000000a00 */
[----:B------:R-:W-:Y:S02]  /*57e0*/  HFMA2 R12, -RZ, RZ, 0, 5.9604644775390625e-08 ;  /* 0x00000001ff0c7431 */ /* 0x000fe400000001ff */
[----:B------:R-:W-:Y:S02]  /*57f0*/  IMAD.MOV.U32 R8, RZ, RZ, 0x70 ;  /* 0x00000070ff087424 */ /* 0x000fe400078e00ff */
[----:B------:R-:W-:Y:S01]  /*5800*/  IMAD.MOV.U32 R13, RZ, RZ, RZ ;  /* 0x000000ffff0d7224 */ /* 0x000fe200078e00ff */
[----:B------:R-:W3:Y:S01]  /*5810*/  LDCU.64 UR6, c[0x4][0x88] ;  /* 0x01001100ff0677ac */ /* 0x000ee20008000a00 */
[----:B------:R-:W4:Y:S01]  /*5820*/  LDCU.64 UR4, c[0x4][0x8] ;  /* 0x01000100ff0477ac */ /* 0x000f220008000a00 */
[----:B-1----:R-:W-:Y:S02]  /*5830*/  MOV R4, UR8 ;  /* 0x0000000800047c02 */ /* 0x002fe40008000f00 */
[----:B------:R-:W-:Y:S02]  /*5840*/  MOV R5, UR9 ;  /* 0x0000000900057c02 */ /* 0x000fe40008000f00 */
[----:B---3--:R-:W-:Y:S01]  /*5850*/  MOV R7, UR7 ;  /* 0x0000000700077c02 */ /* 0x008fe20008000f00 */
[----:B------:R-:W-:Y:S01]  /*5860*/  IMAD.U32 R6, RZ, RZ, UR6 ;  /* 0x00000006ff067e24 */ /* 0x000fe2000f8e00ff */
[----:B----4-:R-:W-:Y:S01]  /*5870*/  MOV R11, UR5 ;  /* 0x00000005000b7c02 */ /* 0x010fe20008000f00 */
[----:B------:R-:W-:Y:S02]  /*5880*/  IMAD.U32 R10, RZ, RZ, UR4 ;  /* 0x00000004ff0a7e24 */ /* 0x000fe4000f8e00ff */
[----:B------:R-:W-:Y:S07]  /*5890*/  LEPC R20, `(.L_x_95) ;  /* 0x000000001014794e */ /* 0x000fee0000000000 */
[----:B--2---:R-:W-:Y:S05]  /*58a0*/  CALL.ABS.NOINC R2 ;  /* 0x0000000002007343 */ /* 0x004fea0003c00000 */
.L_x_95:
[----:B------:R-:W-:Y:S05]  /*58b0*/  BSYNC.RECONVERGENT B6 ;  /* 0x0000000000067941 */ /* 0x000fea0003800200 */
.L_x_94:
[----:B------:R-:W-:Y:S01]  /*58c0*/  ISETP.NE.U32.AND P4, PT, R82, RZ, PT ;  /* 0x000000ff5200720c */ /* 0x000fe20003f85070 */
[----:B------:R-:W-:Y:S01]  /*58d0*/  UISETP.NE.AND UP2, UPT, UR50, URZ, UPT ;  /* 0x000000ff3200728c */ /* 0x000fe2000bf45270 */
[----:B------:R-:W-:Y:S01]  /*58e0*/  ISETP.NE.U32.AND P2, PT, RZ, UR38, PT ;  /* 0x00000026ff007c0c */ /* 0x000fe2000bf45070 */
[----:B------:R-:W-:Y:S01]  /*58f0*/  UISETP.NE.U32.AND UP1, UPT, UR44, URZ, UPT ;  /* 0x000000ff2c00728c */ /* 0x000fe2000bf25070 */
[----:B------:R-:W-:Y:S01]  /*5900*/  ISETP.NE.AND.EX P4, PT, R83, RZ, PT, P4 ;  /* 0x000000ff5300720c */ /* 0x000fe20003f85340 */
[----:B------:R-:W-:Y:S01]  /*5910*/  UPLOP3.LUT UP0, UPT, UPT, UPT, UPT, 0x40, 0x4 ;  /* 0x000000000004789c */ /* 0x000fe20003f0e870 */
[----:B------:R-:W-:Y:S01]  /*5920*/  ISETP.NE.AND.EX P2, PT, RZ, UR39, PT, P2 ;  /* 0x00000027ff007c0c */ /* 0x000fe2000bf45320 */
[----:B------:R-:W-:Y:S01]  /*5930*/  UISETP.NE.AND.EX UP1, UPT, UR45, URZ, UPT, UP1 ;  /* 0x000000ff2d00728c */ /* 0x000fe2000bf25310 */
[----:B------:R-:W-:Y:S04]  /*5940*/  PLOP3.LUT P1, PT, PT, PT, UP2, 0x80, 0x8 ;  /* 0x000000000008781c */ /* 0x000fe80003f2f028 */
[----:B------:R-:W-:Y:S06]  /*5950*/  @UP2 UPLOP3.LUT UP0, UPT, UPT, UPT, UP1, 0x80, 0x8 ;  /* 0x000000000008289c */ /* 0x000fec0003f0f010 */
[----:B------:R-:W-:Y:S01]  /*5960*/  PLOP3.LUT P0, PT, PT, PT, UP0, 0x80, 0x8 ;  /* 0x000000000008781c */ /* 0x000fe20003f0f008 */
[----:B------:R-:W-:Y:S01]  /*5970*/  @!UPT UIADD3 URZ, UPT, UPT, URZ, URZ, URZ ;  /* 0x000000fffffff290 */ /* 0x000fe2000fffe0ff */
[----:B------:R-:W-:Y:S11]  /*5980*/  BRA.U !UP1, `(.L_x_97) ;  /* 0x0000000109387547 */ /* 0x000ff6000b800000 */
[----:B------:R-:W-:Y:S01]  /*5990*/  UISETP.NE.U32.AND UP0, UPT, UR38, URZ, UPT ;  /* 0x000000ff2600728c */ /* 0x000fe2000bf05070 */
[----:B------:R-:W-:Y:S02]  /*59a0*/  HFMA2 R0, -RZ, RZ, 0, 5.9604644775390625e-08 ;  /* 0x00000001ff007431 */ /* 0x000fe400000001ff */
[----:B------:R-:W-:Y:S01]  /*59b0*/  IMAD.MOV.U32 R88, RZ, RZ, 0x1 ;  /* 0x00000001ff587424 */ /* 0x000fe200078e00ff */
[----:B------:R-:W-:Y:S06]  /*59c0*/  UISETP.NE.AND.EX UP0, UPT, UR39, URZ, UPT, UP0 ;  /* 0x000000ff2700728c */ /* 0x000fec000bf05300 */
[----:B------:R-:W-:Y:S05]  /*59d0*/  PLOP3.LUT P3, PT, PT, PT, UP0, 0x80, 0x8 ;  /* 0x000000000008781c */ /* 0x000fea0003f6f008 */
[----:B------:R-:W1:Y:S01]  /*59e0*/  @UP0 LDCU.64 UR6, c[0x0][0x888] ;  /* 0x00011100ff0607ac */ /* 0x000e620008000a00 */
[----:B------:R-:W-:Y:S07]  /*59f0*/  @UP0 UIMAD UR4, UR36, UR44, URZ ;  /* 0x0000002c240402a4 */ /* 0x000fee000f8e02ff */
[----:B------:R-:W-:Y:S01]  /*5a00*/  @!P3 PRMT R88, R0, 0x7610, R88 ;  /* 0x000076100058b816 */ /* 0x000fe20000000058 */
[----:B-1----:R-:W-:Y:S03]  /*5a10*/  @UP0 UIMAD.WIDE UR6, UR4, 0x4, UR6 ;  /* 0x00000004040608a5 */ /* 0x002fe6000f8e0206 */
[----:B------:R-:W1:Y:S03]  /*5a20*/  @!UP0 LDCU UR4, c[0x0][0x880] ;  /* 0x00011000ff0487ac */ /* 0x000e660008000800 */
[----:B------:R-:W-:Y:S01]  /*5a30*/  IMAD.U32 R2, RZ, RZ, UR6 ;  /* 0x00000006ff027e24 */ /* 0x000fe2000f8e00ff */
[----:B------:R-:W-:Y:S05]  /*5a40*/  MOV R3, UR7 ;  /* 0x0000000700037c02 */ /* 0x000fea0008000f00 */
[----:B-----5:R2:W5:Y:S02]  /*5a50*/  @P3 LDG.E R49, desc[UR46][R2.64] ;  /* 0x0000002e02313981 */ /* 0x020564000c1e1900 */
[----:B-12---:R-:W-:Y:S02]  /*5a60*/  @!P3 IMAD.U32 R49, RZ, RZ, UR4 ;  /* 0x00000004ff31be24 */ /* 0x006fe4000f8e00ff */
.L_x_97:
[----:B------:R-:W-:Y:S05]  /*5a70*/  @!P4 BRA `(.L_x_98) ;  /* 0x000000000020c947 */ /* 0x000fea0003800000 */
[----:B------:R-:W-:Y:S04]  /*5a80*/  ISETP.NE.U32.AND P3, PT, R80, RZ, PT ;  /* 0x000000ff5000720c */ /* 0x000fe80003f65070 */
[----:B------:R-:W-:Y:S11]  /*5a90*/  ISETP.NE.AND.EX P3, PT, R81, RZ, PT, P3 ;  /* 0x000000ff5100720c */ /* 0x000ff60003f65330 */
[----:B------:R-:W-:Y:S02]  /*5aa0*/  @!UPT UIADD3 URZ, UPT, UPT, URZ, URZ, URZ ;  /* 0x000000fffffff290 */ /* 0x000fe4000fffe0ff */
[----:B------:R-:W1:Y:S01]  /*5ab0*/  @P3 LDC.64 R2, c[0x0][0x8a8] ;  /* 0x00022a00ff023b82 */ /* 0x000e620000000a00 */
[----:B------:R-:W-:Y:S04]  /*5ac0*/  @P3 IMAD R0, R82, UR36, RZ ;  /* 0x0000002452003c24 */ /* 0x000fe8000f8e02ff */
[----:B-1----:R-:W-:Y:S05]  /*5ad0*/  @P3 IMAD.WIDE R2, R0, 0x4, R2 ;  /* 0x0000000400023825 */ /* 0x002fea00078e0202 */
[----:B-----5:R1:W5:Y:S02]  /*5ae0*/  @P3 LDG.E R47, desc[UR46][R2.64] ;  /* 0x0000002e022f3981 */ /* 0x020364000c1e1900 */
[----:B-1----:R-:W2:Y:S02]  /*5af0*/  @!P3 LDC R47, c[0x0][0x8a0] ;  /* 0x00022800ff2fbb82 */ /* 0x002ea40000000800 */
.L_x_98:
[----:B-----5:R-:W-:Y:S01]  /*5b00*/  FSETP.NEU.AND P3, PT, R49, RZ, PT ;  /* 0x000000ff3100720b */ /* 0x020fe20003f6d000 */
[----:B------:R-:W-:Y:S01]  /*5b10*/  BSSY B1, `(.L_x_99) ;  /* 0x0000039000017945 */ /* 0x000fe20003800000 */
[----:B------:R-:W-:Y:S01]  /*5b20*/  SEL R3, RZ, 0xffffffff, P2 ;  /* 0xffffffffff037807 */ /* 0x000fe20001000000 */
[----:B------:R-:W-:Y:S01]  /*5b30*/  IMAD.MOV.U32 R66, RZ, RZ, 0x1 ;  /* 0x00000001ff427424 */ /* 0x000fe200078e00ff */
[----:B------:R-:W-:Y:S01]  /*5b40*/  @P1 LOP3.LUT P2, RZ, R88, 0xff, RZ, 0xc0, !PT ;  /* 0x000000ff58ff1812 */ /* 0x000fe2000784c0ff */
[----:B------:R-:W-:Y:S01]  /*5b50*/  IMAD R48, R45, 0x80, R46 ;  /* 0x000000802d307824 */ /* 0x000fe200078e022e */
[----:B------:R-:W-:Y:S01]  /*5b60*/  @P1 SEL R0, RZ, 0xffffffff, P3 ;  /* 0xffffffffff001807 */ /* 0x000fe20001800000 */
[----:B------:R-:W-:Y:S01]  /*5b70*/  IMAD R106, R101, -0x10, R99 ;  /* 0xfffffff0656a7824 */ /* 0x000fe200078e0263 */
[----:B------:R-:W-:Y:S01]  /*5b80*/  LOP3.LUT R97, R97, 0x1, RZ, 0x3c, !PT ;  /* 0x0000000161617812 */ /* 0x000fe200078e3cff */
[----:B------:R-:W-:Y:S01]  /*5b90*/  IMAD.MOV.U32 R65, RZ, RZ, RZ ;  /* 0x000000ffff417224 */ /* 0x000fe200078e00ff */
[----:B------:R-:W-:Y:S02]  /*5ba0*/  @P0 SEL R0, R3, R0, !P2 ;  /* 0x0000000003000207 */ /* 0x000fe40005000000 */
[----:B------:R-:W-:Y:S02]  /*5bb0*/  CS2R R78, SRZ ;  /* 0x00000000004e7805 */ /* 0x000fe4000001ff00 */
[----:B------:R-:W-:Y:S02]  /*5bc0*/  LEA R64, R45, UR48, 0x3 ;  /* 0x000000302d407c11 */ /* 0x000fe4000f8e18ff */
[----:B------:R-:W-:Y:S02]  /*5bd0*/  CS2R R76, SRZ ;  /* 0x00000000004c7805 */ /* 0x000fe4000001ff00 */
[----:B------:R-:W-:Y:S02]  /*5be0*/  @P1 LOP3.LUT R0, R0, 0x1, RZ, 0xc0, !PT ;  /* 0x0000000100001812 */ /* 0x000fe400078ec0ff */
[----:B------:R-:W-:Y:S02]  /*5bf0*/  CS2R R70, SRZ ;  /* 0x0000000000467805 */ /* 0x000fe4000001ff00 */
[----:B------:R-:W-:Y:S02]  /*5c00*/  PLOP3.LUT P2, PT, PT, PT, UP1, 0x80, 0x8 ;  /* 0x000000000008781c */ /* 0x000fe40003f4f018 */
[----:B------:R-:W-:Y:S02]  /*5c10*/  CS2R R68, SRZ ;  /* 0x0000000000447805 */ /* 0x000fe4000001ff00 */
[----:B------:R-:W-:Y:S02]  /*5c20*/  ISETP.NE.U32.OR P5, PT, R0, 0x1, !P1 ;  /* 0x000000010000780c */ /* 0x000fe40004fa5470 */
[----:B------:R-:W-:Y:S02]  /*5c30*/  CS2R R62, SRZ ;  /* 0x00000000003e7805 */ /* 0x000fe4000001ff00 */
[----:B------:R-:W-:Y:S02]  /*5c40*/  LOP3.LUT P4, R104, R88, 0xff, RZ, 0xc0, !PT ;  /* 0x000000ff58687812 */ /* 0x000fe4000788c0ff */
[----:B------:R-:W-:Y:S02]  /*5c50*/  CS2R R60, SRZ ;  /* 0x00000000003c7805 */ /* 0x000fe4000001ff00 */
[----:B------:R-:W-:Y:S02]  /*5c60*/  SEL R2, RZ, 0xffffffff, P3 ;  /* 0xffffffffff027807 */ /* 0x000fe40001800000 */
[----:B------:R-:W-:Y:S02]  /*5c70*/  CS2R R58, SRZ ;  /* 0x00000000003a7805 */ /* 0x000fe4000001ff00 */
[----:B------:R-:W-:Y:S02]  /*5c80*/  P2R R107, PR, RZ, 0x20 ;  /* 0x00000020ff6b7803 */ /* 0x000fe40000000000 */
[----:B------:R-:W-:Y:S02]  /*5c90*/  CS2R R56, SRZ ;  /* 0x0000000000387805 */ /* 0x000fe4000001ff00 */
[----:B------:R-:W-:Y:S02]  /*5ca0*/  @P2 SEL R2, R3, R2, !P4 ;  /* 0x0000000203022207 */ /* 0x000fe40006000000 */
[----:B------:R-:W-:Y:S02]  /*5cb0*/  @P5 SHF.L.U32 R0, R97, 0x1f, RZ ;  /* 0x0000001f61005819 */ /* 0x000fe400000006ff */
[----:B------:R-:W-:Y:S02]  /*5cc0*/  LOP3.LUT R2, R2, 0x1, RZ, 0xc0, !PT ;  /* 0x0000000102027812 */ /* 0x000fe400078ec0ff */
[----:B------:R1:W3:Y:S02]  /*5cd0*/  @P5 SYNCS.PHASECHK.TRANS64.TRYWAIT P1, [UR48+0x60], R0 ;  /* 0x00006000ff0055a7 */ /* 0x0002e40008021130 */
[----:B------:R-:W-:Y:S04]  /*5ce0*/  ISETP.NE.U32.AND P2, PT, R2, 0x1, PT ;  /* 0x000000010200780c */ /* 0x000fe80003f45070 */
[----:B------:R-:W-:Y:S02]  /*5cf0*/  P2R R67, PR, RZ, 0x4 ;  /* 0x00000004ff437803 */ /* 0x000fe40000000000 */
[----:B-1----:R-:W-:Y:S04]  /*5d00*/  SHF.L.U32 R0, R96, 0x1f, RZ ;  /* 0x0000001f60007819 */ /* 0x002fe800000006ff */
[----:B------:R1:W4:Y:S01]  /*5d10*/  SYNCS.PHASECHK.TRANS64.TRYWAIT P0, [R64+URZ+0xd0], R0 ;  /* 0x0000d000400075a7 */ /* 0x00032200080011ff */
[----:B---3--:R-:W-:Y:S01]  /*5d20*/  @P5 SEL R66, RZ, 0x1, !P1 ;  /* 0x00000001ff425807 */ /* 0x008fe20004800000 */
[----:B-1----:R-:W-:Y:S06]  /*5d30*/  @!P5 BRA `(.L_x_100) ;  /* 0x000000000058d947 */ /* 0x002fec0003800000 */
[----:B------:R-:W-:Y:S01]  /*5d40*/  IMAD.MOV.U32 R79, RZ, RZ, RZ ;  /* 0x000000ffff4f7224 */ /* 0x000fe200078e00ff */
[----:B------:R-:W-:Y:S01]  /*5d50*/  ISETP.NE.AND P1, PT, R66, RZ, PT ;  /* 0x000000ff4200720c */ /* 0x000fe20003f25270 */
[----:B------:R-:W-:Y:S01]  /*5d60*/  BSSY B0, `(.L_x_101) ;  /* 0x000000c000007945 */ /* 0x000fe20003800000 */
[----:B------:R-:W-:Y:S02]  /*5d70*/  CS2R R58, SRZ ;  /* 0x00000000003a7805 */ /* 0x000fe4000001ff00 */
[----:B------:R-:W-:Y:S02]  /*5d80*/  CS2R R56, SRZ ;  /* 0x0000000000387805 */ /* 0x000fe4000001ff00 */
[----:B------:R-:W-:Y:S02]  /*5d90*/  CS2R R62, SRZ ;  /* 0x00000000003e7805 */ /* 0x000fe4000001ff00 */
[----:B------:R-:W-:Y:S02]  /*5da0*/  CS2R R60, SRZ ;  /* 0x00000000003c7805 */ /* 0x000fe4000001ff00 */
[----:B------:R-:W-:Y:S02]  /*5db0*/  CS2R R70, SRZ ;  /* 0x0000000000467805 */ /* 0x000fe4000001ff00 */
[----:B------:R-:W-:Y:S02]  /*5dc0*/  CS2R R68, SRZ ;  /* 0x0000000000447805 */ /* 0x000fe4000001ff00 */
[----:B------:R-:W-:Y:S01]  /*5dd0*/  CS2R R76, SRZ ;  /* 0x00000000004c7805 */ /* 0x000fe2000001ff00 */
[----:B------:R-:W-:Y:S06]  /*5de0*/  @P1 BRA `(.L_x_102) ;  /* 0x00000000000c1947 */ /* 0x000fec0003800000 */
[----:B------:R-:W-:Y:S04]  /*5df0*/  SHF.L.U32 R3, R97, 0x1f, RZ ;  /* 0x0000001f61037819 */ /* 0x000fe800000006ff */
[----:B------:R-:W1:Y:S02]  /*5e00*/  SYNCS.PHASECHK.TRANS64.TRYWAIT P1, [UR48+0x60], R3 ;  /* 0x00006003ff0075a7 */ /* 0x000e640008021130 */
[----:B-1----:R-:W-:Y:S05]  /*5e10*/  @!P1 BRA `(.L_x_103) ;  /* 0x0000003c00949947 */ /* 0x002fea0003800000 */
.L_x_102:
[----:B------:R-:W-:Y:S05]  /*5e20*/  BSYNC B0 ;  /* 0x0000000000007941 */ /* 0x000fea0003800000 */
.L_x_101:
[----:B------:R-:W-:Y:S01]  /*5e30*/  ISETP.NE.AND P1, PT, R67, RZ, PT ;  /* 0x000000ff4300720c */ /* 0x000fe20003f25270 */
[----:B------:R-:W-:Y:S11]  /*5e40*/  HFMA2 R65, -RZ, RZ, 0, 5.9604644775390625e-08 ;  /* 0x00000001ff417431 */ /* 0x000ff600000001ff */
[----:B------:R-:W-:Y:S01]  /*5e50*/  @!UPT UIADD3 URZ, UPT, UPT, URZ, URZ, URZ ;  /* 0x000000fffffff290 */ /* 0x000fe2000fffe0ff */
[----:B------:R3:W1:Y:S04]  /*5e60*/  @P1 LDS.128 R56, [R100] ;  /* 0x0000000064381984 */ /* 0x0006680000000c00 */
[----:B------:R3:W1:Y:S04]  /*5e70*/  @P1 LDS.128 R60, [R99+0x10] ;  /* 0x00001000633c1984 */ /* 0x0006680000000c00 */
[----:B------:R3:W1:Y:S04]  /*5e80*/  @P1 LDS.128 R68, [R98+0x20] ;  /* 0x0000200062441984 */ /* 0x0006680000000c00 */
[----:B------:R3:W1:Y:S02]  /*5e90*/  @P1 LDS.128 R76, [R106+0x30] ;  /* 0x000030006a4c1984 */ /* 0x0006640000000c00 */
.L_x_100:
[----:B------:R-:W-:Y:S05]  /*5ea0*/  BSYNC B1 ;  /* 0x0000000000017941 */ /* 0x000fea0003800000 */
.L_x_99:
[----:B-1----:R-:W-:Y:S04]  /*5eb0*/  SHF.R.U32.HI R2, RZ, 0x15, R48 ;  /* 0x00000015ff027819 */ /* 0x002fe80000011630 */
[----:B------:R-:W-:Y:S01]  /*5ec0*/  LOP3.LUT P1, RZ, R2, 0x3, R92, 0x48, !PT ;  /* 0x0000000302ff7812 */ /* 0x000fe2000782485c */
[----:B------:R-:W-:Y:S01]  /*5ed0*/  @!UPT UIADD3 URZ, UPT, UPT, URZ, URZ, URZ ;  /* 0x000000fffffff290 */ /* 0x000fe2000fffe0ff */
[----:B----4-:R-:W-:Y:S11]  /*5ee0*/  @P0 BRA `(.L_x_104) ;  /* 0x0000000000080947 */ /* 0x010ff60003800000 */
[----:B------:R-:W1:Y:S02]  /*5ef0*/  SYNCS.PHASECHK.TRANS64.TRYWAIT P0, [R64+URZ+0xd0], R0 ;  /* 0x0000d000400075a7 */ /* 0x000e6400080011ff */
[----:B-1----:R-:W-:Y:S05]  /*5f00*/  @!P0 BRA `(.L_x_105) ;  /* 0x0000003c00708947 */ /* 0x002fea0003800000 */
.L_x_104:
[----:B------:R-:W-:Y:S05]  /*5f10*/  @!P1 BRA `(.L_x_106) ;  /* 0x0000000000409947 */ /* 0x000fea0003800000 */
[----:B------:R-:W4:Y:S01]  /*5f20*/  LDCU.64 UR8, c[0x4][0x70] ;  /* 0x01000e00ff0877ac */ /* 0x000f220008000a00 */
[----:B------:R-:W-:Y:S01]  /*5f30*/  MOV R3, 0x0 ;  /* 0x0000000000037802 */ /* 0x000fe20000000f00 */
[----:B------:R-:W-:Y:S02]  /*5f40*/  HFMA2 R12, -RZ, RZ, 0, 5.9604644775390625e-08 ;  /* 0x00000001ff0c7431 */ /* 0x000fe400000001ff */
[----:B------:R-:W-:Y:S02]  /*5f50*/  IMAD.MOV.U32 R8, RZ, RZ, 0x192 ;  /* 0x00000192ff087424 */ /* 0x000fe400078e00ff */
[----:B------:R-:W-:Y:S01]  /*5f60*/  IMAD.MOV.U32 R13, RZ, RZ, RZ ;  /* 0x000000ffff0d7224 */ /* 0x000fe200078e00ff */
[----:B------:R-:W5:Y:S01]  /*5f70*/  LDCU.64 UR6, c[0x4][0x78] ;  /* 0x01000f00ff0677ac */ /* 0x000f620008000a00 */
[----:B------:R-:W1:Y:S01]  /*5f80*/  LDC.64 R2, c[0x4][R3] ;  /* 0x0100000003027b82 */ /* 0x000e620000000a00 */
[----:B------:R-:W2:Y:S01]  /*5f90*/  LDCU.64 UR4, c[0x4][0x10] ;  /* 0x01000200ff0477ac */ /* 0x000ea20008000a00 */
[----:B----4-:R-:W-:Y:S01]  /*5fa0*/  MOV R5, UR9 ;  /* 0x0000000900057c02 */ /* 0x010fe20008000f00 */
[----:B------:R-:W-:Y:S01]  /*5fb0*/  IMAD.U32 R4, RZ, RZ, UR8 ;  /* 0x00000008ff047e24 */ /* 0x000fe2000f8e00ff */
[----:B-----5:R-:W-:Y:S01]  /*5fc0*/  MOV R7, UR7 ;  /* 0x0000000700077c02 */ /* 0x020fe20008000f00 */
[----:B------:R-:W-:Y:S01]  /*5fd0*/  IMAD.U32 R6, RZ, RZ, UR6 ;  /* 0x00000006ff067e24 */ /* 0x000fe2000f8e00ff */
[----:B--2---:R-:W-:Y:S01]  /*5fe0*/  MOV R11, UR5 ;  /* 0x00000005000b7c02 */ /* 0x004fe20008000f00 */
[----:B------:R-:W-:Y:S02]  /*5ff0*/  IMAD.U32 R10, RZ, RZ, UR4 ;  /* 0x00000004ff0a7e24 */ /* 0x000fe4000f8e00ff */
[----:B------:R-:W-:Y:S07]  /*6000*/  LEPC R20, `(.L_x_106) ;  /* 0x000000001014794e */ /* 0x000fee0000000000 */
[----:B-1-3--:R-:W-:Y:S05]  /*6010*/  CALL.ABS.NOINC R2 ;  /* 0x0000000002007343 */ /* 0x00afea0003c00000 */
.L_x_106:
[----:B------:R-:W-:Y:S05]  /*6020*/  WARPSYNC.ALL ;  /* 0x0000000000007948 */ /* 0x000fea0003800000 */
[----:B------:R-:W-:Y:S01]  /*6030*/  R2UR UR4, R48 ;  /* 0x00000000300472ca */ /* 0x000fe200000e0000 */
[--C-:B------:R-:W-:Y:S01]  /*6040*/  HADD2.F32 R50, -RZ, R56.reuse.H0_H0 ;  /* 0x20000038ff327230 */ /* 0x100fe20000004100 */
[----:B------:R-:W-:Y:S01]  /*6050*/  ISETP.NE.AND P0, PT, R102, RZ, PT ;  /* 0x000000ff6600720c */ /* 0x000fe20003f05270 */
[----:B------:R-:W-:Y:S01]  /*6060*/  HADD2.F32 R51, -RZ, R56.H1_H1 ;  /* 0x30000038ff337230 */ /* 0x000fe20000004100 */
[----:B------:R-:W-:Y:S01]  /*6070*/  BSSY.RECONVERGENT B0, `(.L_x_107) ;  /* 0x0000086000007945 */ /* 0x000fe20003800200 */
[--C-:B------:R-:W-:Y:S08]  /*6080*/  HADD2.F32 R52, -RZ, R57.reuse.H0_H0 ;  /* 0x20000039ff347230 */ /* 0x100ff00000004100 */
[----:B------:R-:W1:Y:S02]  /*6090*/  LDTM.x32 R4, tmem[UR4] ;  /* 0x00000004000479ee */ /* 0x000e6400082c0000 */
[C---:B-12---:R-:W-:Y:S01]  /*60a0*/  FMUL R0, R47.reuse, R4 ;  /* 0x000000042f007220 */ /* 0x046fe20000400000 */
[C---:B------:R-:W-:Y:S01]  /*60b0*/  FMUL R2, R47.reuse, R5 ;  /* 0x000000052f027220 */ /* 0x040fe20000400000 */
[C---:B------:R-:W-:Y:S01]  /*60c0*/  FMUL R4, R47.reuse, R8 ;  /* 0x000000082f047220 */ /* 0x040fe20000400000 */
[----:B------:R-:W-:Y:S01]  /*60d0*/  FMUL R3, R47, R6 ;  /* 0x000000062f037220 */ /* 0x000fe20000400000 */
[C---:B------:R-:W-:Y:S01]  /*60e0*/  FFMA R0, R49.reuse, R50, R0 ;  /* 0x0000003231007223 */ /* 0x040fe20000000000 */
[----:B------:R-:W-:Y:S01]  /*60f0*/  FFMA R2, R49, R51, R2 ;  /* 0x0000003331027223 */ /* 0x000fe20000000002 */
[C---:B------:R-:W-:Y:S01]  /*6100*/  FMUL R5, R47.reuse, R9 ;  /* 0x000000092f057220 */ /* 0x040fe20000400000 */
        /* <DEDUP_REMOVED lines=16> */
[----:B------:R-:W-:Y:S02]  /*6210*/  HADD2.F32 R32, -RZ, R57.H1_H1 ;  /* 0x30000039ff207230 */ /* 0x000fe40000004100 */
[C---:B------:R-:W-:Y:S01]  /*6220*/  FMUL R26, R47.reuse, R30 ;  /* 0x0000001e2f1a7220 */ /* 0x040fe20000400000 */
[----:B------:R-:W-:Y:S01]  /*6230*/  FMUL R29, R47, R33 ;  /* 0x000000212f1d7220 */ /* 0x000fe20000400000 */
[--C-:B------:R-:W-:Y:S02]  /*6240*/  HADD2.F32 R33, -RZ, R58.reuse.H0_H0 ;  /* 0x2000003aff217230 */ /* 0x100fe40000004100 */
[----:B------:R-:W-:Y:S01]  /*6250*/  FFMA R3, R49, R52, R3 ;  /* 0x0000003431037223 */ /* 0x000fe20000000003 */
[C---:B------:R-:W-:Y:S01]  /*6260*/  FMUL R7, R47.reuse, R7 ;  /* 0x000000072f077220 */ /* 0x040fe20000400000 */
[----:B------:R-:W-:Y:S01]  /*6270*/  FMUL R30, R47, R34 ;  /* 0x000000222f1e7220 */ /* 0x000fe20000400000 */
[----:B------:R-:W-:Y:S01]  /*6280*/  HADD2.F32 R34, -RZ, R58.H1_H1 ;  /* 0x3000003aff227230 */ /* 0x000fe20000004100 */
[----:B------:R-:W-:Y:S01]  /*6290*/  F2FP.F16.F32.PACK_AB R52, R2, R0 ;  /* 0x000000000234723e */ /* 0x000fe200000000ff */
[--C-:B------:R-:W-:Y:S02]  /*62a0*/  HADD2.F32 R0, -RZ, R59.reuse.H0_H0 ;  /* 0x2000003bff007230 */ /* 0x100fe40000004100 */
[C---:B------:R-:W-:Y:S01]  /*62b0*/  FFMA R7, R49.reuse, R32, R7 ;  /* 0x0000002031077223 */ /* 0x040fe20000000007 */
[----:B------:R-:W-:Y:S02]  /*62c0*/  HADD2.F32 R2, -RZ, R59.H1_H1 ;  /* 0x3000003bff027230 */ /* 0x000fe40000004100 */
[C---:B------:R-:W-:Y:S01]  /*62d0*/  FFMA R4, R49.reuse, R33, R4 ;  /* 0x0000002131047223 */ /* 0x040fe20000000004 */
[C---:B------:R-:W-:Y:S01]  /*62e0*/  FFMA R5, R49.reuse, R34, R5 ;  /* 0x0000002231057223 */ /* 0x040fe20000000005 */
[----:B------:R-:W-:Y:S01]  /*62f0*/  FFMA R6, R49, R0, R6 ;  /* 0x0000000031067223 */ /* 0x000fe20000000006 */
[--C-:B------:R-:W-:Y:S02]  /*6300*/  HADD2.F32 R0, -RZ, R60.reuse.H0_H0 ;  /* 0x2000003cff007230 */ /* 0x100fe40000004100 */
[----:B------:R-:W-:Y:S01]  /*6310*/  FMUL R11, R47, R11 ;  /* 0x0000000b2f0b7220 */ /* 0x000fe20000400000 */
[----:B------:R-:W-:Y:S01]  /*6320*/  F2FP.F16.F32.PACK_AB R53, R7, R3 ;  /* 0x000000030735723e */ /* 0x000fe200000000ff */
[--C-:B------:R-:W-:Y:S02]  /*6330*/  HADD2.F32 R3, -RZ, R61.reuse.H0_H0 ;  /* 0x2000003dff037230 */ /* 0x100fe40000004100 */
[----:B------:R-:W-:Y:S01]  /*6340*/  FMUL R15, R47, R15 ;  /* 0x0000000f2f0f7220 */ /* 0x000fe20000400000 */
[C---:B------:R-:W-:Y:S01]  /*6350*/  FFMA R11, R49.reuse, R2, R11 ;  /* 0x00000002310b7223 */ /* 0x040fe2000000000b */
[----:B------:R-:W-:Y:S02]  /*6360*/  HADD2.F32 R2, -RZ, R60.H1_H1 ;  /* 0x3000003cff027230 */ /* 0x000fe40000004100 */
[----:B------:R-:W-:Y:S01]  /*6370*/  FFMA R8, R49, R0, R8 ;  /* 0x0000000031087223 */ /* 0x000fe20000000008 */
[----:B------:R-:W-:Y:S02]  /*6380*/  HADD2.F32 R0, -RZ, R61.H1_H1 ;  /* 0x3000003dff007230 */ /* 0x000fe40000004100 */
[C---:B------:R-:W-:Y:S01]  /*6390*/  FMUL R19, R47.reuse, R19 ;  /* 0x000000132f137220 */ /* 0x040fe20000400000 */
[----:B------:R-:W-:Y:S01]  /*63a0*/  FMUL R23, R47, R23 ;  /* 0x000000172f177220 */ /* 0x000fe20000400000 */
[C---:B------:R-:W-:Y:S01]  /*63b0*/  FFMA R9, R49.reuse, R2, R9 ;  /* 0x0000000231097223 */ /* 0x040fe20000000009 */
[C---:B------:R-:W-:Y:S01]  /*63c0*/  FFMA R10, R49.reuse, R3, R10 ;  /* 0x00000003310a7223 */ /* 0x040fe2000000000a */
[----:B------:R-:W-:Y:S01]  /*63d0*/  FFMA R15, R49, R0, R15 ;  /* 0x00000000310f7223 */ /* 0x000fe2000000000f */
[--C-:B------:R-:W-:Y:S02]  /*63e0*/  HADD2.F32 R2, -RZ, R62.reuse.H0_H0 ;  /* 0x2000003eff027230 */ /* 0x100fe40000004100 */
[----:B------:R-:W-:Y:S01]  /*63f0*/  FMUL R27, R47, R27 ;  /* 0x0000001b2f1b7220 */ /* 0x000fe20000400000 */
[----:B------:R-:W-:Y:S01]  /*6400*/  HADD2.F32 R0, -RZ, R62.H1_H1 ;  /* 0x3000003eff007230 */ /* 0x000fe20000004100 */
[----:B------:R-:W-:Y:S01]  /*6410*/  F2FP.F16.F32.PACK_AB R54, R5, R4 ;  /* 0x000000040536723e */ /* 0x000fe200000000ff */
[--C-:B------:R-:W-:Y:S02]  /*6420*/  HADD2.F32 R3, -RZ, R63.reuse.H0_H0 ;  /* 0x2000003fff037230 */ /* 0x100fe40000004100 */
[C---:B------:R-:W-:Y:S01]  /*6430*/  FFMA R12, R49.reuse, R2, R12 ;  /* 0x00000002310c7223 */ /* 0x040fe2000000000c */
[--C-:B------:R-:W-:Y:S02]  /*6440*/  HADD2.F32 R2, -RZ, R68.reuse.H0_H0 ;  /* 0x20000044ff027230 */ /* 0x100fe40000004100 */
[C---:B------:R-:W-:Y:S01]  /*6450*/  FFMA R13, R49.reuse, R0, R13 ;  /* 0x00000000310d7223 */ /* 0x040fe2000000000d */
[----:B------:R-:W-:Y:S02]  /*6460*/  HADD2.F32 R0, -RZ, R63.H1_H1 ;  /* 0x3000003fff007230 */ /* 0x000fe40000004100 */
[----:B------:R-:W-:Y:S01]  /*6470*/  FFMA R14, R49, R3, R14 ;  /* 0x00000003310e7223 */ /* 0x000fe2000000000e */
[----:B------:R-:W-:Y:S01]  /*6480*/  HADD2.F32 R3, -RZ, R68.H1_H1 ;  /* 0x30000044ff037230 */ /* 0x000fe20000004100 */
[----:B------:R-:W-:Y:S01]  /*6490*/  F2FP.F16.F32.PACK_AB R55, R11, R6 ;  /* 0x000000060b37723e */ /* 0x000fe200000000ff */
[----:B------:R-:W-:Y:S01]  /*64a0*/  FMUL R31, R47, R31 ;  /* 0x0000001f2f1f7220 */ /* 0x000fe20000400000 */
[C---:B------:R-:W-:Y:S01]  /*64b0*/  FFMA R19, R49.reuse, R0, R19 ;  /* 0x0000000031137223 */ /* 0x040fe20000000013 */
[--C-:B------:R-:W-:Y:S02]  /*64c0*/  HADD2.F32 R0, -RZ, R69.reuse.H0_H0 ;  /* 0x20000045ff007230 */ /* 0x100fe40000004100 */
[C---:B------:R-:W-:Y:S01]  /*64d0*/  FFMA R16, R49.reuse, R2, R16 ;  /* 0x0000000231107223 */ /* 0x040fe20000000010 */
[----:B------:R1:W-:Y:S01]  /*64e0*/  STS.128 [R100], R52 ;  /* 0x0000003464007388 */ /* 0x0003e20000000c00 */
[C---:B------:R-:W-:Y:S01]  /*64f0*/  FFMA R17, R49.reuse, R3, R17 ;  /* 0x0000000331117223 */ /* 0x040fe20000000011 */
[----:B------:R-:W-:Y:S02]  /*6500*/  HADD2.F32 R2, -RZ, R69.H1_H1 ;  /* 0x30000045ff027230 */ /* 0x000fe40000004100 */
[----:B------:R-:W-:Y:S01]  /*6510*/  FFMA R18, R49, R0, R18 ;  /* 0x0000000031127223 */ /* 0x000fe20000000012 */
[--C-:B------:R-:W-:Y:S01]  /*6520*/  HADD2.F32 R0, -RZ, R70.reuse.H0_H0 ;  /* 0x20000046ff007230 */ /* 0x100fe20000004100 */
[----:B------:R-:W-:Y:S01]  /*6530*/  F2FP.F16.F32.PACK_AB R8, R9, R8 ;  /* 0x000000080908723e */ /* 0x000fe200000000ff */
[--C-:B------:R-:W-:Y:S02]  /*6540*/  HADD2.F32 R3, -RZ, R71.reuse.H0_H0 ;  /* 0x20000047ff037230 */ /* 0x100fe40000004100 */
[C---:B------:R-:W-:Y:S01]  /*6550*/  FFMA R23, R49.reuse, R2, R23 ;  /* 0x0000000231177223 */ /* 0x040fe20000000017 */
[----:B------:R-:W-:Y:S02]  /*6560*/  HADD2.F32 R2, -RZ, R70.H1_H1 ;  /* 0x30000046ff027230 */ /* 0x000fe40000004100 */
[----:B------:R-:W-:Y:S01]  /*6570*/  FFMA R20, R49, R0, R20 ;  /* 0x0000000031147223 */ /* 0x000fe20000000014 */
[----:B------:R-:W-:Y:S01]  /*6580*/  HADD2.F32 R0, -RZ, R71.H1_H1 ;  /* 0x30000047ff007230 */ /* 0x000fe20000004100 */
[----:B------:R-:W-:Y:S01]  /*6590*/  F2FP.F16.F32.PACK_AB R9, R15, R10 ;  /* 0x0000000a0f09723e */ /* 0x000fe200000000ff */
[----:B------:R-:W-:Y:S02]  /*65a0*/  HADD2.F32 R4, -RZ, R79.H0_H0 ;  /* 0x2000004fff047230 */ /* 0x000fe40000004100 */
[C---:B------:R-:W-:Y:S01]  /*65b0*/  FFMA R21, R49.reuse, R2, R21 ;  /* 0x0000000231157223 */ /* 0x040fe20000000015 */
[C---:B------:R-:W-:Y:S01]  /*65c0*/  FFMA R22, R49.reuse, R3, R22 ;  /* 0x0000000331167223 */ /* 0x040fe20000000016 */
[----:B------:R-:W-:Y:S01]  /*65d0*/  FFMA R27, R49, R0, R27 ;  /* 0x00000000311b7223 */ /* 0x000fe2000000001b */
[--C-:B------:R-:W-:Y:S01]  /*65e0*/  HADD2.F32 R2, -RZ, R76.reuse.H0_H0 ;  /* 0x2000004cff027230 */ /* 0x100fe20000004100 */
[----:B------:R-:W-:Y:S01]  /*65f0*/  F2FP.F16.F32.PACK_AB R10, R13, R12 ;  /* 0x0000000c0d0a723e */ /* 0x000fe200000000ff */
[----:B------:R-:W-:Y:S01]  /*6600*/  HADD2.F32 R0, -RZ, R76.H1_H1 ;  /* 0x3000004cff007230 */ /* 0x000fe20000004100 */
[----:B------:R-:W-:Y:S01]  /*6610*/  F2FP.F16.F32.PACK_AB R11, R19, R14 ;  /* 0x0000000e130b723e */ /* 0x000fe200000000ff */
[--C-:B------:R-:W-:Y:S02]  /*6620*/  HADD2.F32 R3, -RZ, R77.reuse.H0_H0 ;  /* 0x2000004dff037230 */ /* 0x100fe40000004100 */
[C---:B------:R-:W-:Y:S01]  /*6630*/  FFMA R24, R49.reuse, R2, R24 ;  /* 0x0000000231187223 */ /* 0x040fe20000000018 */
[--C-:B------:R-:W-:Y:S02]  /*6640*/  HADD2.F32 R2, -RZ, R78.reuse.H0_H0 ;  /* 0x2000004eff027230 */ /* 0x100fe40000004100 */
[C---:B------:R-:W-:Y:S01]  /*6650*/  FFMA R25, R49.reuse, R0, R25 ;  /* 0x0000000031197223 */ /* 0x040fe20000000019 */
[----:B------:R1:W-:Y:S01]  /*6660*/  STS.128 [R99+0x10], R8 ;  /* 0x0000100863007388 */ /* 0x0003e20000000c00 */
[----:B------:R-:W-:Y:S02]  /*6670*/  HADD2.F32 R0, -RZ, R77.H1_H1 ;  /* 0x3000004dff007230 */ /* 0x000fe40000004100 */
[----:B------:R-:W-:Y:S01]  /*6680*/  FFMA R26, R49, R3, R26 ;  /* 0x00000003311a7223 */ /* 0x000fe2000000001a */
[----:B------:R-:W-:Y:S01]  /*6690*/  HADD2.F32 R3, -RZ, R78.H1_H1 ;  /* 0x3000004eff037230 */ /* 0x000fe20000004100 */
[----:B------:R-:W-:Y:S01]  /*66a0*/  F2FP.F16.F32.PACK_AB R16, R17, R16 ;  /* 0x000000101110723e */ /* 0x000fe200000000ff */
[----:B------:R-:W-:Y:S01]  /*66b0*/  HADD2.F32 R5, -RZ, R79.H1_H1 ;  /* 0x3000004fff057230 */ /* 0x000fe20000004100 */
[----:B------:R-:W-:Y:S01]  /*66c0*/  F2FP.F16.F32.PACK_AB R17, R23, R18 ;  /* 0x000000121711723e */ /* 0x000fe200000000ff */
[----:B------:R-:W-:Y:S01]  /*66d0*/  FFMA R31, R49, R0, R31 ;  /* 0x00000000311f7223 */ /* 0x000fe2000000001f */
[----:B------:R-:W-:Y:S01]  /*66e0*/  FMUL R35, R47, R35 ;  /* 0x000000232f237220 */ /* 0x000fe20000400000 */
[----:B------:R-:W-:Y:S01]  /*66f0*/  F2FP.F16.F32.PACK_AB R18, R21, R20 ;  /* 0x000000141512723e */ /* 0x000fe200000000ff */
[----:B------:R-:W-:Y:S01]  /*6700*/  FFMA R28, R49, R2, R28 ;  /* 0x00000002311c7223 */ /* 0x000fe2000000001c */
[----:B------:R-:W-:Y:S01]  /*6710*/  F2FP.F16.F32.PACK_AB R19, R27, R22 ;  /* 0x000000161b13723e */ /* 0x000fe200000000ff */
[C---:B------:R-:W-:Y:S01]  /*6720*/  FFMA R29, R49.reuse, R3, R29 ;  /* 0x00000003311d7223 */ /* 0x040fe2000000001d */
[C---:B------:R-:W-:Y:S01]  /*6730*/  FFMA R30, R49.reuse, R4, R30 ;  /* 0x00000004311e7223 */ /* 0x040fe2000000001e */
[----:B------:R-:W-:Y:S01]  /*6740*/  FFMA R35, R49, R5, R35 ;  /* 0x0000000531237223 */ /* 0x000fe20000000023 */
[----:B------:R-:W-:Y:S01]  /*6750*/  F2FP.F16.F32.PACK_AB R24, R25, R24 ;  /* 0x000000181918723e */ /* 0x000fe200000000ff */
[----:B------:R1:W-:Y:S01]  /*6760*/  STS.128 [R98+0x20], R16 ;  /* 0x0000201062007388 */ /* 0x0003e20000000c00 */
[----:B------:R-:W-:Y:S02]  /*6770*/  F2FP.F16.F32.PACK_AB R25, R31, R26 ;  /* 0x0000001a1f19723e */ /* 0x000fe400000000ff */
[----:B------:R-:W-:Y:S02]  /*6780*/  F2FP.F16.F32.PACK_AB R26, R29, R28 ;  /* 0x0000001c1d1a723e */ /* 0x000fe400000000ff */
[----:B------:R-:W-:Y:S05]  /*6790*/  F2FP.F16.F32.PACK_AB R27, R35, R30 ;  /* 0x0000001e231b723e */ /* 0x000fea00000000ff */
[----:B------:R1:W-:Y:S01]  /*67a0*/  STS.128 [R106+0x30], R24 ;  /* 0x000030186a007388 */ /* 0x0003e20000000c00 */
[----:B------:R-:W-:Y:S01]  /*67b0*/  @!PT LDS RZ, [RZ] ;  /* 0x00000000fffff984 */ /* 0x000fe20000000800 */
[----:B------:R-:W-:Y:S01]  /*67c0*/  @!PT LDS RZ, [RZ] ;  /* 0x00000000fffff984 */ /* 0x000fe20000000800 */
[----:B------:R-:W-:Y:S01]  /*67d0*/  @!PT LDS RZ, [RZ] ;  /* 0x00000000fffff984 */ /* 0x000fe20000000800 */
[----:B------:R-:W-:Y:S01]  /*67e0*/  @!PT LDS RZ, [RZ] ;  /* 0x00000000fffff984 */ /* 0x000fe20000000800 */
[----:B------:R2:W-:Y:S07]  /*67f0*/  MEMBAR.ALL.CTA ;  /* 0x0000000000007992 */ /* 0x0005ee0000008000 */
[----:B--2---:R-:W2:Y:S02]  /*6800*/  FENCE.VIEW.ASYNC.S ;  /* 0x00000000000073c6 */ /* 0x004ea40000000000 */
[----:B--2---:R-:W-:Y:S06]  /*6810*/  BAR.SYNC.DEFER_BLOCKING 0x1, 0x80 ;  /* 0x0042000000007b1d */ /* 0x004fec0000010000 */
[----:B------:R-:W-:Y:S05]  /*6820*/  @P0 BRA `(.L_x_108) ;  /* 0x0000000000280947 */ /* 0x000fea0003800000 */
[----:B------:R-:W-:Y:S02]  /*6830*/  UIADD3 UR4, UPT, UPT, UR48, 0x200, URZ ;  /* 0x0000020030047890 */ /* 0x000fe4000fffe0ff */
[----:B------:R-:W-:Y:S01]  /*6840*/  UIADD3 UR6, UP0, UPT, UR52, 0x680, URZ ;  /* 0x0000068034067890 */ /* 0x000fe2000ff1e0ff */
[----:B------:R-:W-:Y:S03]  /*6850*/  UMOV UR43, UR36 ;  /* 0x00000024002b7c82 */ /* 0x000fe60008000000 */
[----:B------:R-:W-:Y:S01]  /*6860*/  MOV R93, UR4 ;  /* 0x00000004005d7c02 */ /* 0x000fe20008000f00 */
[----:B------:R-:W-:Y:S03]  /*6870*/  UIADD3.X UR7, UPT, UPT, URZ, UR53, URZ, UP0, !UPT ;  /* 0x00000035ff077290 */ /* 0x000fe600087fe4ff */
[----:B------:R-:W-:Y:S11]  /*6880*/  R2UR UR40, R93 ;  /* 0x000000005d2872ca */ /* 0x000ff600000e0000 */
[----:B------:R-:W-:Y:S02]  /*6890*/  @!UPT UIADD3 URZ, UPT, UPT, URZ, URZ, URZ ;  /* 0x000000fffffff290 */ /* 0x000fe4000fffe0ff */
[----:B------:R2:W-:Y:S01]  /*68a0*/  UTMASTG.3D [UR40], [UR6] ;  /* 0x00000028060073b5 */ /* 0x0005e20008010000 */
[----:B------:R0:W-:Y:S01]  /*68b0*/  UTMACMDFLUSH ;  /* 0x00000000000079b7 */ /* 0x0001e20000000000 */
[----:B--2---:R-:W-:Y:S04]  /*68c0*/  DEPBAR.LE SB0, 0x1 ;  /* 0x000080400000791a */ /* 0x004fe80000000000 */
.L_x_108:
[----:B------:R-:W-:Y:S05]  /*68d0*/  BSYNC.RECONVERGENT B0 ;  /* 0x0000000000007941 */ /* 0x000fea0003800200 */
.L_x_107:
[----:B------:R-:W-:Y:S01]  /*68e0*/  BAR.SYNC.DEFER_BLOCKING 0x1, 0x80 ;  /* 0x0042000000007b1d */ /* 0x000fe20000010000 */
[----:B------:R-:W-:Y:S01]  /*68f0*/  ISETP.NE.AND P1, PT, R107, RZ, PT ;  /* 0x000000ff6b00720c */ /* 0x000fe20003f25270 */
[----:B------:R-:W-:Y:S01]  /*6900*/  UISETP.NE.AND UP0, UPT, UR49, URZ, UPT ;  /* 0x000000ff3100728c */ /* 0x000fe2000bf05270 */
[----:B------:R-:W-:Y:S11]  /*6910*/  LEA R2, R65, UR48, 0x3 ;  /* 0x0000003041027c11 */ /* 0x000ff6000f8e18ff */
[----:B------:R-:W-:Y:S01]  /*6920*/  @P1 SHF.L.U32 R3, R97, 0x1f, RZ ;  /* 0x0000001f61031819 */ /* 0x000fe200000006ff */
[----:B------:R-:W-:Y:S06]  /*6930*/  BRA.U !UP0, `(.L_x_109) ;  /* 0x0000000108247547 */ /* 0x000fec000b800000 */
[----:B------:R-:W-:Y:S01]  /*6940*/  IMAD.U32 R4, RZ, RZ, UR51 ;  /* 0x00000033ff047e24 */ /* 0x000fe2000f8e00ff */
[----:B------:R-:W-:Y:S01]  /*6950*/  MOV R0, UR37 ;  /* 0x0000002500007c02 */ /* 0x000fe20008000f00 */
[----:B------:R-:W-:Y:S03]  /*6960*/  UIADD3 UR51, UPT, UPT, UR51, 0x1, URZ ;  /* 0x0000000133337890 */ /* 0x000fe6000fffe0ff */
[----:B------:R-:W-:Y:S01]  /*6970*/  @P1 LEA R4, R4, UR48, 0x3 ;  /* 0x0000003004041c11 */ /* 0x000fe2000f8e18ff */
[----:B------:R-:W-:Y:S04]  /*6980*/  UISETP.NE.AND UP0, UPT, UR51, 0x4, UPT ;  /* 0x000000043300788c */ /* 0x000fe8000bf05270 */
[----:B------:R-:W-:Y:S01]  /*6990*/  @P1 VIADD R4, R4, 0x80 ;  /* 0x0000008004041836 */ /* 0x000fe20000000000 */
[----:B------:R-:W-:Y:S04]  /*69a0*/  USEL UR51, UR51, URZ, UP0 ;  /* 0x000000ff33337287 */ /* 0x000fe80008000000 */
[----:B------:R-:W-:Y:S04]  /*69b0*/  @P1 PRMT R0, R0, 0x654, R4 ;  /* 0x0000065400001816 */ /* 0x000fe80000000004 */
[----:B------:R2:W-:Y:S04]  /*69c0*/  @P1 SYNCS.ARRIVE.TRANS64.RED.A1T0 RZ, [R0+URZ], RZ ;  /* 0x000000ff00ff19a7 */ /* 0x0005e800081004ff */
.L_x_109:
[----:B------:R-:W4:Y:S01]  /*69d0*/  @P1 SYNCS.PHASECHK.TRANS64.TRYWAIT P0, [R2+URZ+0x60], R3 ;  /* 0x00006003020015a7 */ /* 0x000f2200080011ff */
[----:B------:R-:W-:Y:S01]  /*69e0*/  BSSY B1, `(.L_x_110) ;  /* 0x0000016000017945 */ /* 0x000fe20003800000 */
[----:B----4-:R-:W-:Y:S03]  /*69f0*/  @P1 SEL R66, RZ, 0x1, !P0 ;  /* 0x00000001ff421807 */ /* 0x010fe60004000000 */
[----:B------:R-:W-:Y:S05]  /*6a00*/  @!P1 BRA `(.L_x_111) ;  /* 0x00000000004c9947 */ /* 0x000fea0003800000 */
[----:B------:R-:W-:Y:S01]  /*6a10*/  ISETP.NE.AND P0, PT, R66, RZ, PT ;  /* 0x000000ff4200720c */ /* 0x000fe20003f05270 */
[----:B------:R-:W-:Y:S01]  /*6a20*/  BSSY B0, `(.L_x_112) ;  /* 0x000000b000007945 */ /* 0x000fe20003800000 */
[----:B------:R-:W-:Y:S11]  /*6a30*/  ISETP.NE.AND P1, PT, R67, RZ, PT ;  /* 0x000000ff4300720c */ /* 0x000ff60003f25270 */
[----:B------:R-:W-:Y:S02]  /*6a40*/  @!UPT UIADD3 URZ, UPT, UPT, URZ, URZ, URZ ;  /* 0x000000fffffff290 */ /* 0x000fe4000fffe0ff */
[C---:B------:R-:W-:Y:S01]  /*6a50*/  @P1 IMAD R6, R65.reuse, 0x2000, R100 ;  /* 0x0000200041061824 */ /* 0x040fe200078e0264 */
[C---:B------:R-:W-:Y:S01]  /*6a60*/  @P1 LEA R4, R65.reuse, R98, 0xd ;  /* 0x0000006241041211 */ /* 0x040fe200078e68ff */
[C---:B------:R-:W-:Y:S02]  /*6a70*/  @P1 IMAD R5, R65.reuse, 0x2000, R99 ;  /* 0x0000200041051824 */ /* 0x040fe400078e0263 */
[----:B------:R-:W-:Y:S01]  /*6a80*/  @P1 IMAD R3, R65, 0x2000, R106 ;  /* 0x0000200041031824 */ /* 0x000fe200078e026a */
[----:B------:R-:W-:Y:S06]  /*6a90*/  @P0 BRA `(.L_x_113) ;  /* 0x00000000000c0947 */ /* 0x000fec0003800000 */
[----:B--2---:R-:W-:Y:S04]  /*6aa0*/  SHF.L.U32 R0, R97, 0x1f, RZ ;  /* 0x0000001f61007819 */ /* 0x004fe800000006ff */
[----:B------:R-:W2:Y:S02]  /*6ab0*/  SYNCS.PHASECHK.TRANS64.TRYWAIT P0, [R2+URZ+0x60], R0 ;  /* 0x00006000020075a7 */ /* 0x000ea400080011ff */
[----:B--2---:R-:W-:Y:S05]  /*6ac0*/  @!P0 BRA `(.L_x_114) ;  /* 0x0000003000948947 */ /* 0x004fea0003800000 */
.L_x_113:
[----:B------:R-:W-:Y:S05]  /*6ad0*/  BSYNC B0 ;  /* 0x0000000000007941 */ /* 0x000fea0003800000 */
.L_x_112:
[----:B------:R-:W-:Y:S02]  /*6ae0*/  ISETP.NE.AND P0, PT, R67, RZ, PT ;  /* 0x000000ff4300720c */ /* 0x000fe40003f05270 */
[----:B------:R-:W-:Y:S11]  /*6af0*/  IADD3 R65, PT, PT, R65, 0x1, RZ ;  /* 0x0000000141417810 */ /* 0x000ff60007ffe0ff */
[----:B------:R4:W1:Y:S04]  /*6b00*/  @P0 LDS.128 R56, [R6] ;  /* 0x0000000006380984 */ /* 0x0008680000000c00 */
[----:B------:R4:W1:Y:S04]  /*6b10*/  @P0 LDS.128 R60, [R5+0x10] ;  /* 0x00001000053c0984 */ /* 0x0008680000000c00 */
[----:B------:R4:W1:Y:S04]  /*6b20*/  @P0 LDS.128 R68, [R4+0x20] ;  /* 0x0000200004440984 */ /* 0x0008680000000c00 */
[----:B------:R4:W1:Y:S02]  /*6b30*/  @P0 LDS.128 R76, [R3+0x30] ;  /* 0x00003000034c0984 */ /* 0x0008640000000c00 */
.L_x_111:
[----:B------:R-:W-:Y:S05]  /*6b40*/  BSYNC B1 ;  /* 0x0000000000017941 */ /* 0x000fea0003800000 */
.L_x_110:
[----:B--2---:R-:W-:Y:S05]  /*6b50*/  VIADD R0, R48, 0x20 ;  /* 0x0000002030007836 */ /* 0x004fea0000000000 */
[----:B------:R-:W-:Y:S04]  /*6b60*/  SHF.R.U32.HI R0, RZ, 0x15, R0 ;  /* 0x00000015ff007819 */ /* 0x000fe80000011600 */
[----:B------:R-:W-:Y:S11]  /*6b70*/  LOP3.LUT P0, RZ, R0, 0x3, R92, 0x48, !PT ;  /* 0x0000000300ff7812 */ /* 0x000ff6000780485c */
[----:B------:R-:W-:Y:S02]  /*6b80*/  @!UPT UIADD3 URZ, UPT, UPT, URZ, URZ, URZ ;  /* 0x000000fffffff290 */ /* 0x000fe4000fffe0ff */
[----:B------:R-:W-:Y:S05]  /*6b90*/  @!P0 BRA `(.L_x_115) ;  /* 0x0000000000408947 */ /* 0x000fea0003800000 */
[----:B------:R-:W2:Y:S01]  /*6ba0*/  LDCU.64 UR8, c[0x4][0x70] ;  /* 0x01000e00ff0877ac */ /* 0x000ea20008000a00 */
[----:B----4-:R-:W-:Y:S01]  /*6bb0*/  MOV R3, 0x0 ;  /* 0x0000000000037802 */ /* 0x010fe20000000f00 */
[----:B------:R-:W-:Y:S02]  /*6bc0*/  HFMA2 R12, -RZ, RZ, 0, 5.9604644775390625e-08 ;  /* 0x00000001ff0c7431 */ /* 0x000fe400000001ff */
[----:B-1----:R-:W-:Y:S02]  /*6bd0*/  IMAD.MOV.U32 R8, RZ, RZ, 0x192 ;  /* 0x00000192ff087424 */ /* 0x002fe400078e00ff */
[----:B------:R-:W-:Y:S01]  /*6be0*/  IMAD.MOV.U32 R13, RZ, RZ, RZ ;  /* 0x000000ffff0d7224 */ /* 0x000fe200078e00ff */
[----:B------:R-:W1:Y:S01]  /*6bf0*/  LDCU.64 UR6, c[0x4][0x78] ;  /* 0x01000f00ff0677ac */ /* 0x000e620008000a00 */
[----:B------:R-:W4:Y:S01]  /*6c00*/  LDC.64 R2, c[0x4][R3] ;  /* 0x0100000003027b82 */ /* 0x000f220000000a00 */
[----:B------:R-:W5:Y:S01]  /*6c10*/  LDCU.64 UR4, c[0x4][0x10] ;  /* 0x01000200ff0477ac */ /* 0x000f620008000a00 */
[----:B--2---:R-:W-:Y:S01]  /*6c20*/  MOV R5, UR9 ;  /* 0x0000000900057c02 */ /* 0x004fe20008000f00 */
[----:B------:R-:W-:Y:S01]  /*6c30*/  IMAD.U32 R4, RZ, RZ, UR8 ;  /* 0x00000008ff047e24 */ /* 0x000fe2000f8e00ff */
[----:B-1----:R-:W-:Y:S01]  /*6c40*/  MOV R7, UR7 ;  /* 0x0000000700077c02 */ /* 0x002fe20008000f00 */
[----:B------:R-:W-:Y:S01]  /*6c50*/  IMAD.U32 R6, RZ, RZ, UR6 ;  /* 0x00000006ff067e24 */ /* 0x000fe2000f8e00ff */
[----:B-----5:R-:W-:Y:S01]  /*6c60*/  MOV R11, UR5 ;  /* 0x00000005000b7c02 */ /* 0x020fe20008000f00 */
[----:B------:R-:W-:Y:S02]  /*6c70*/  IMAD.U32 R10, RZ, RZ, UR4 ;  /* 0x00000004ff0a7e24 */ /* 0x000fe4000f8e00ff */
[----:B------:R-:W-:Y:S07]  /*6c80*/  LEPC R20, `(.L_x_115) ;  /* 0x000000001014794e */ /* 0x000fee0000000000 */
[----:B---34-:R-:W-:Y:S05]  /*6c90*/  CALL.ABS.NOINC R2 ;  /* 0x0000000002007343 */ /* 0x018fea0003c00000 */
.L_x_115:
[----:B------:R-:W-:Y:S05]  /*6ca0*/  WARPSYNC.ALL ;  /* 0x0000000000007948 */ /* 0x000fea0003800000 */
[----:B------:R-:W-:Y:S01]  /*6cb0*/  R2UR UR4, R48 ;  /* 0x00000000300472ca */ /* 0x000fe200000e0000 */
[--C-:B-1--4-:R-:W-:Y:S01]  /*6cc0*/  HADD2.F32 R3, -RZ, R56.reuse.H0_H0 ;  /* 0x20000038ff037230 */ /* 0x112fe20000004100 */
[----:B------:R-:W-:Y:S01]  /*6cd0*/  ISETP.NE.AND P6, PT, R107, RZ, PT ;  /* 0x000000ff6b00720c */ /* 0x000fe20003fc5270 */
[--C-:B------:R-:W-:Y:S01]  /*6ce0*/  HADD2.F32 R51, -RZ, R57.reuse.H1_H1 ;  /* 0x30000039ff337230 */ /* 0x100fe20000004100 */
[----:B------:R-:W-:Y:S01]  /*6cf0*/  MOV R50, UR51 ;  /* 0x0000003300327c02 */ /* 0x000fe20008000f00 */
[----:B------:R-:W-:Y:S01]  /*6d00*/  BSSY.RECONVERGENT B0, `(.L_x_116) ;  /* 0x000008c000007945 */ /* 0x000fe20003800200 */
[----:B------:R-:W-:Y:S02]  /*6d10*/  MOV R72, UR37 ;  /* 0x0000002500487c02 */ /* 0x000fe40008000f00 */
[----:B------:R-:W-:Y:S05]  /*6d20*/  ISETP.NE.AND P0, PT, R102, RZ, PT ;  /* 0x000000ff6600720c */ /* 0x000fea0003f05270 */
[----:B------:R-:W1:Y:S02]  /*6d30*/  LDTM.x32 R4, tmem[UR4+0x20] ;  /* 0x00002004000479ee */ /* 0x000e6400082c0000 */
[----:B------:R-:W-:Y:S04]  /*6d40*/  @P6 LEA R50, R50, UR48, 0x3 ;  /* 0x0000003032326c11 */ /* 0x000fe8000f8e18ff */
[----:B------:R-:W-:Y:S04]  /*6d50*/  @P6 IADD3 R50, PT, PT, R50, 0x80, RZ ;  /* 0x0000008032326810 */ /* 0x000fe80007ffe0ff */
[----:B------:R-:W-:Y:S01]  /*6d60*/  @P6 PRMT R72, R72, 0x654, R50 ;  /* 0x0000065448486816 */ /* 0x000fe20000000032 */
[----:B------:R-:W-:Y:S02]  /*6d70*/  HADD2.F32 R50, -RZ, R57.H0_H0 ;  /* 0x20000039ff327230 */ /* 0x000fe40000004100 */
[C---:B-1----:R-:W-:Y:S01]  /*6d80*/  FMUL R0, R47.reuse, R4 ;  /* 0x000000042f007220 */ /* 0x042fe20000400000 */
[----:B------:R-:W-:Y:S02]  /*6d90*/  HADD2.F32 R4, -RZ, R56.H1_H1 ;  /* 0x30000038ff047230 */ /* 0x000fe40000004100 */
[C---:B------:R-:W-:Y:S01]  /*6da0*/  FMUL R2, R47.reuse, R5 ;  /* 0x000000052f027220 */ /* 0x040fe20000400000 */
[----:B------:R-:W-:Y:S01]  /*6db0*/  FMUL R7, R47, R7 ;  /* 0x000000072f077220 */ /* 0x000fe20000400000 */
[----:B------:R-:W-:Y:S01]  /*6dc0*/  FFMA R0, R49, R3, R0 ;  /* 0x0000000331007223 */ /* 0x000fe20000000000 */
[----:B------:R-:W-:Y:S01]  /*6dd0*/  FMUL R3, R47, R6 ;  /* 0x000000062f037220 */ /* 0x000fe20000400000 */
[----:B------:R-:W-:Y:S01]  /*6de0*/  FFMA R2, R49, R4, R2 ;  /* 0x0000000431027223 */ /* 0x000fe20000000002 */
[C---:B------:R-:W-:Y:S01]  /*6df0*/  FMUL R4, R47.reuse, R8 ;  /* 0x000000082f047220 */ /* 0x040fe20000400000 */
[----:B------:R-:W-:Y:S01]  /*6e00*/  FMUL R8, R47, R12 ;  /* 0x0000000c2f087220 */ /* 0x000fe20000400000 */
[----:B------:R-:W-:Y:S01]  /*6e10*/  FFMA R3, R49, R50, R3 ;  /* 0x0000003231037223 */ /* 0x000fe20000000003 */
[C---:B------:R-:W-:Y:S01]  /*6e20*/  FMUL R12, R47.reuse, R16 ;  /* 0x000000102f0c7220 */ /* 0x040fe20000400000 */
[C---:B------:R-:W-:Y:S01]  /*6e30*/  FMUL R16, R47.reuse, R20 ;  /* 0x000000142f107220 */ /* 0x040fe20000400000 */
[C---:B------:R-:W-:Y:S01]  /*6e40*/  FMUL R20, R47.reuse, R24 ;  /* 0x000000182f147220 */ /* 0x040fe20000400000 */
[C---:B------:R-:W-:Y:S01]  /*6e50*/  FMUL R24, R47.reuse, R28 ;  /* 0x0000001c2f187220 */ /* 0x040fe20000400000 */
[C---:B------:R-:W-:Y:S01]  /*6e60*/  FMUL R28, R47.reuse, R32 ;  /* 0x000000202f1c7220 */ /* 0x040fe20000400000 */
[--C-:B------:R-:W-:Y:S01]  /*6e70*/  HADD2.F32 R32, -RZ, R58.reuse.H0_H0 ;  /* 0x2000003aff207230 */ /* 0x100fe20000004100 */
[----:B------:R-:W-:Y:S01]  /*6e80*/  F2FP.F16.F32.PACK_AB R52, R2, R0 ;  /* 0x000000000234723e */ /* 0x000fe200000000ff */
[----:B------:R-:W-:Y:S02]  /*6e90*/  HADD2.F32 R0, -RZ, R58.H1_H1 ;  /* 0x3000003aff007230 */ /* 0x000fe40000004100 */
[----:B------:R-:W-:Y:S01]  /*6ea0*/  FMUL R5, R47, R9 ;  /* 0x000000092f057220 */ /* 0x000fe20000400000 */
[--C-:B------:R-:W-:Y:S02]  /*6eb0*/  HADD2.F32 R2, -RZ, R59.reuse.H0_H0 ;  /* 0x2000003bff027230 */ /* 0x100fe40000004100 */
[C---:B------:R-:W-:Y:S01]  /*6ec0*/  FFMA R7, R49.reuse, R51, R7 ;  /* 0x0000003331077223 */ /* 0x040fe20000000007 */
[C---:B------:R-:W-:Y:S01]  /*6ed0*/  FFMA R4, R49.reuse, R32, R4 ;  /* 0x0000002031047223 */ /* 0x040fe20000000004 */
[----:B------:R-:W-:Y:S02]  /*6ee0*/  HADD2.F32 R32, -RZ, R59.H1_H1 ;  /* 0x3000003bff207230 */ /* 0x000fe40000004100 */
[----:B------:R-:W-:Y:S01]  /*6ef0*/  FFMA R5, R49, R0, R5 ;  /* 0x0000000031057223 */ /* 0x000fe20000000005 */
[--C-:B------:R-:W-:Y:S01]  /*6f00*/  HADD2.F32 R0, -RZ, R60.reuse.H0_H0 ;  /* 0x2000003cff007230 */ /* 0x100fe20000004100 */
[----:B------:R-:W-:Y:S01]  /*6f10*/  F2FP.F16.F32.PACK_AB R53, R7, R3 ;  /* 0x000000030735723e */ /* 0x000fe200000000ff */
[----:B------:R-:W-:Y:S01]  /*6f20*/  FMUL R6, R47, R10 ;  /* 0x0000000a2f067220 */ /* 0x000fe20000400000 */
[--C-:B------:R-:W-:Y:S01]  /*6f30*/  HADD2.F32 R3, -RZ, R61.reuse.H0_H0 ;  /* 0x2000003dff037230 */ /* 0x100fe20000004100 */
[----:B------:R-:W-:Y:S01]  /*6f40*/  F2FP.F16.F32.PACK_AB R54, R5, R4 ;  /* 0x000000040536723e */ /* 0x000fe200000000ff */
[----:B------:R-:W-:Y:S01]  /*6f50*/  FMUL R11, R47, R11 ;  /* 0x0000000b2f0b7220 */ /* 0x000fe20000400000 */
[----:B------:R-:W-:Y:S01]  /*6f60*/  FFMA R6, R49, R2, R6 ;  /* 0x0000000231067223 */ /* 0x000fe20000000006 */
[----:B------:R-:W-:Y:S02]  /*6f70*/  HADD2.F32 R2, -RZ, R60.H1_H1 ;  /* 0x3000003cff027230 */ /* 0x000fe40000004100 */
[----:B------:R-:W-:Y:S01]  /*6f80*/  FMUL R9, R47, R13 ;  /* 0x0000000d2f097220 */ /* 0x000fe20000400000 */
[C---:B------:R-:W-:Y:S01]  /*6f90*/  FFMA R11, R49.reuse, R32, R11 ;  /* 0x00000020310b7223 */ /* 0x040fe2000000000b */
[----:B------:R-:W-:Y:S01]  /*6fa0*/  FFMA R8, R49, R0, R8 ;  /* 0x0000000031087223 */ /* 0x000fe20000000008 */
[C---:B------:R-:W-:Y:S01]  /*6fb0*/  FMUL R10, R47.reuse, R14 ;  /* 0x0000000e2f0a7220 */ /* 0x040fe20000400000 */
[----:B------:R-:W-:Y:S02]  /*6fc0*/  HADD2.F32 R0, -RZ, R61.H1_H1 ;  /* 0x3000003dff007230 */ /* 0x000fe40000004100 */
[----:B------:R-:W-:Y:S01]  /*6fd0*/  FMUL R15, R47, R15 ;  /* 0x0000000f2f0f7220 */ /* 0x000fe20000400000 */
[C---:B------:R-:W-:Y:S01]  /*6fe0*/  FFMA R9, R49.reuse, R2, R9 ;  /* 0x0000000231097223 */ /* 0x040fe20000000009 */
[C---:B------:R-:W-:Y:S01]  /*6ff0*/  FFMA R10, R49.reuse, R3, R10 ;  /* 0x00000003310a7223 */ /* 0x040fe2000000000a */
[--C-:B------:R-:W-:Y:S02]  /*7000*/  HADD2.F32 R2, -RZ, R62.reuse.H0_H0 ;  /* 0x2000003eff027230 */ /* 0x100fe40000004100 */
[----:B------:R-:W-:Y:S01]  /*7010*/  FFMA R15, R49, R0, R15 ;  /* 0x00000000310f7223 */ /* 0x000fe2000000000f */
[----:B------:R-:W-:Y:S02]  /*7020*/  HADD2.F32 R3, -RZ, R62.H1_H1 ;  /* 0x3000003eff037230 */ /* 0x000fe40000004100 */
[C---:B------:R-:W-:Y:S01]  /*7030*/  FMUL R13, R47.reuse, R17 ;  /* 0x000000112f0d7220 */ /* 0x040fe20000400000 */
[--C-:B------:R-:W-:Y:S02]  /*7040*/  HADD2.F32 R0, -RZ, R63.reuse.H0_H0 ;  /* 0x2000003fff007230 */ /* 0x100fe40000004100 */
[----:B------:R-:W-:Y:S01]  /*7050*/  FMUL R14, R47, R18 ;  /* 0x000000122f0e7220 */ /* 0x000fe20000400000 */
[C---:B------:R-:W-:Y:S01]  /*7060*/  FFMA R12, R49.reuse, R2, R12 ;  /* 0x00000002310c7223 */ /* 0x040fe2000000000c */
[C---:B------:R-:W-:Y:S01]  /*7070*/  FFMA R13, R49.reuse, R3, R13 ;  /* 0x00000003310d7223 */ /* 0x040fe2000000000d */
[----:B------:R-:W-:Y:S02]  /*7080*/  HADD2.F32 R2, -RZ, R63.H1_H1 ;  /* 0x3000003fff027230 */ /* 0x000fe40000004100 */
[----:B------:R-:W-:Y:S01]  /*7090*/  FFMA R14, R49, R0, R14 ;  /* 0x00000000310e7223 */ /* 0x000fe2000000000e */
[C---:B------:R-:W-:Y:S01]  /*70a0*/  FMUL R19, R47.reuse, R19 ;  /* 0x000000132f137220 */ /* 0x040fe20000400000 */
[--C-:B------:R-:W-:Y:S02]  /*70b0*/  HADD2.F32 R0, -RZ, R68.reuse.H0_H0 ;  /* 0x20000044ff007230 */ /* 0x100fe40000004100 */
[----:B------:R-:W-:Y:S01]  /*70c0*/  FMUL R17, R47, R21 ;  /* 0x000000152f117220 */ /* 0x000fe20000400000 */
[--C-:B------:R-:W-:Y:S02]  /*70d0*/  HADD2.F32 R3, -RZ, R69.reuse.H0_H0 ;  /* 0x20000045ff037230 */ /* 0x100fe40000004100 */
[C---:B------:R-:W-:Y:S01]  /*70e0*/  FFMA R19, R49.reuse, R2, R19 ;  /* 0x0000000231137223 */ /* 0x040fe20000000013 */
[----:B------:R-:W-:Y:S02]  /*70f0*/  HADD2.F32 R2, -RZ, R68.H1_H1 ;  /* 0x30000044ff027230 */ /* 0x000fe40000004100 */
        /* <DEDUP_REMOVED lines=9> */
[----:B------:R-:W-:Y:S01]  /*7190*/  FMUL R21, R47, R25 ;  /* 0x000000192f157220 */ /* 0x000fe20000400000 */
[----:B------:R-:W-:Y:S01]  /*71a0*/  F2FP.F16.F32.PACK_AB R55, R11, R6 ;  /* 0x000000060b37723e */ /* 0x000fe200000000ff */
[--C-:B------:R-:W-:Y:S02]  /*71b0*/  HADD2.F32 R3, -RZ, R71.reuse.H0_H0 ;  /* 0x20000047ff037230 */ /* 0x100fe40000004100 */
[----:B------:R-:W-:Y:S01]  /*71c0*/  FMUL R22, R47, R26 ;  /* 0x0000001a2f167220 */ /* 0x000fe20000400000 */
[C---:B------:R-:W-:Y:S01]  /*71d0*/  FFMA R20, R49.reuse, R2, R20 ;  /* 0x0000000231147223 */ /* 0x040fe20000000014 */
[C---:B------:R-:W-:Y:S01]  /*71e0*/  FFMA R21, R49.reuse, R0, R21 ;  /* 0x0000000031157223 */ /* 0x040fe20000000015 */
[----:B------:R1:W-:Y:S01]  /*71f0*/  STS.128 [R100+0x2000], R52 ;  /* 0x0020003464007388 */ /* 0x0003e20000000c00 */
[----:B------:R-:W-:Y:S02]  /*7200*/  HADD2.F32 R0, -RZ, R71.H1_H1 ;  /* 0x30000047ff007230 */ /* 0x000fe40000004100 */
[----:B------:R-:W-:Y:S01]  /*7210*/  FFMA R22, R49, R3, R22 ;  /* 0x0000000331167223 */ /* 0x000fe20000000016 */
[----:B------:R-:W-:Y:S01]  /*7220*/  FMUL R27, R47, R27 ;  /* 0x0000001b2f1b7220 */ /* 0x000fe20000400000 */
[--C-:B------:R-:W-:Y:S01]  /*7230*/  HADD2.F32 R2, -RZ, R76.reuse.H0_H0 ;  /* 0x2000004cff027230 */ /* 0x100fe20000004100 */
[----:B------:R-:W-:Y:S01]  /*7240*/  F2FP.F16.F32.PACK_AB R8, R9, R8 ;  /* 0x000000080908723e */ /* 0x000fe200000000ff */
[----:B------:R-:W-:Y:S01]  /*7250*/  HADD2.F32 R3, -RZ, R76.H1_H1 ;  /* 0x3000004cff037230 */ /* 0x000fe20000004100 */
[----:B------:R-:W-:Y:S01]  /*7260*/  F2FP.F16.F32.PACK_AB R9, R15, R10 ;  /* 0x0000000a0f09723e */ /* 0x000fe200000000ff */
[----:B------:R-:W-:Y:S01]  /*7270*/  FMUL R25, R47, R29 ;  /* 0x0000001d2f197220 */ /* 0x000fe20000400000 */
[--C-:B------:R-:W-:Y:S01]  /*7280*/  HADD2.F32 R4, -RZ, R77.reuse.H0_H0 ;  /* 0x2000004dff047230 */ /* 0x100fe20000004100 */
[----:B------:R-:W-:Y:S01]  /*7290*/  F2FP.F16.F32.PACK_AB R10, R13, R12 ;  /* 0x0000000c0d0a723e */ /* 0x000fe200000000ff */
[----:B------:R-:W-:Y:S01]  /*72a0*/  FMUL R26, R47, R30 ;  /* 0x0000001e2f1a7220 */ /* 0x000fe20000400000 */
[----:B------:R-:W-:Y:S01]  /*72b0*/  F2FP.F16.F32.PACK_AB R11, R19, R14 ;  /* 0x0000000e130b723e */ /* 0x000fe200000000ff */
[C---:B------:R-:W-:Y:S01]  /*72c0*/  FFMA R27, R49.reuse, R0, R27 ;  /* 0x00000000311b7223 */ /* 0x040fe2000000001b */
[C---:B------:R-:W-:Y:S01]  /*72d0*/  FFMA R24, R49.reuse, R2, R24 ;  /* 0x0000000231187223 */ /* 0x040fe20000000018 */
[----:B------:R-:W-:Y:S02]  /*72e0*/  HADD2.F32 R0, -RZ, R77.H1_H1 ;  /* 0x3000004dff007230 */ /* 0x000fe40000004100 */
[----:B------:R-:W-:Y:S01]  /*72f0*/  FFMA R25, R49, R3, R25 ;  /* 0x0000000331197223 */ /* 0x000fe20000000019 */
[----:B------:R1:W-:Y:S01]  /*7300*/  STS.128 [R99+0x2010], R8 ;  /* 0x0020100863007388 */ /* 0x0003e20000000c00 */
[----:B------:R-:W-:Y:S01]  /*7310*/  FMUL R31, R47, R31 ;  /* 0x0000001f2f1f7220 */ /* 0x000fe20000400000 */
[--C-:B------:R-:W-:Y:S02]  /*7320*/  HADD2.F32 R2, -RZ, R78.reuse.H0_H0 ;  /* 0x2000004eff027230 */ /* 0x100fe40000004100 */
[----:B------:R-:W-:Y:S01]  /*7330*/  FFMA R26, R49, R4, R26 ;  /* 0x00000004311a7223 */ /* 0x000fe2000000001a */
[----:B------:R-:W-:Y:S02]  /*7340*/  HADD2.F32 R3, -RZ, R78.H1_H1 ;  /* 0x3000004eff037230 */ /* 0x000fe40000004100 */
[----:B------:R-:W-:Y:S01]  /*7350*/  FMUL R29, R47, R33 ;  /* 0x000000212f1d7220 */ /* 0x000fe20000400000 */
[--C-:B------:R-:W-:Y:S01]  /*7360*/  HADD2.F32 R4, -RZ, R79.reuse.H0_H0 ;  /* 0x2000004fff047230 */ /* 0x100fe20000004100 */
[----:B------:R-:W-:Y:S01]  /*7370*/  F2FP.F16.F32.PACK_AB R16, R17, R16 ;  /* 0x000000101110723e */ /* 0x000fe200000000ff */
[----:B------:R-:W-:Y:S01]  /*7380*/  FMUL R30, R47, R34 ;  /* 0x000000222f1e7220 */ /* 0x000fe20000400000 */
        /* <DEDUP_REMOVED lines=14> */
[----:B------:R-:W-:Y:S02]  /*7470*/  F2FP.F16.F32.PACK_AB R27, R35, R30 ;  /* 0x0000001e231b723e */ /* 0x000fe400000000ff */
[----:B------:R-:W-:Y:S02]  /*7480*/  LEA R0, R65, UR48, 0x3 ;  /* 0x0000003041007c11 */ /* 0x000fe4000f8e18ff */
[----:B------:R-:W-:Y:S01]  /*7490*/  @P6 SHF.L.U32 R2, R97, 0x1f, RZ ;  /* 0x0000001f61026819 */ /* 0x000fe200000006ff */
        /* <DEDUP_REMOVED lines=9> */
[----:B------:R-:W-:Y:S02]  /*7530*/  UIADD3 UR8, UP0, UPT, UR52, 0x680, URZ ;  /* 0x0000068034087890 */ /* 0x000fe4000ff1e0ff */
[----:B------:R-:W-:Y:S02]  /*7540*/  UIADD3 UR5, UPT, UPT, UR41, 0x20, URZ ;  /* 0x0000002029057890 */ /* 0x000fe4000fffe0ff */
[----:B------:R-:W-:Y:S02]  /*7550*/  UIADD3 UR4, UPT, UPT, UR48, 0x2200, URZ ;  /* 0x0000220030047890 */ /* 0x000fe4000fffe0ff */
[----:B------:R-:W-:Y:S01]  /*7560*/  UIADD3.X UR9, UPT, UPT, URZ, UR53, URZ, UP0, !UPT ;  /* 0x00000035ff097290 */ /* 0x000fe200087fe4ff */
[----:B------:R-:W-:Y:S01]  /*7570*/  UMOV UR6, UR42 ;  /* 0x0000002a00067c82 */ /* 0x000fe20008000000 */
[----:B------:R-:W-:Y:S07]  /*7580*/  UMOV UR7, UR36 ;  /* 0x0000002400077c82 */ /* 0x000fee0008000000 */
[----:B------:R2:W-:Y:S01]  /*7590*/  UTMASTG.3D [UR4], [UR8] ;  /* 0x00000004080073b5 */ /* 0x0005e20008010000 */
[----:B------:R0:W-:Y:S01]  /*75a0*/  UTMACMDFLUSH ;  /* 0x00000000000079b7 */ /* 0x0001e20000000000 */
[----:B--2---:R-:W-:Y:S04]  /*75b0*/  DEPBAR.LE SB0, 0x1 ;  /* 0x000080400000791a */ /* 0x004fe80000000000 */
.L_x_117:
[----:B------:R-:W-:Y:S05]  /*75c0*/  BSYNC.RECONVERGENT B0 ;  /* 0x0000000000007941 */ /* 0x000fea0003800200 */
.L_x_116:
[----:B------:R-:W-:Y:S01]  /*75d0*/  BAR.SYNC.DEFER_BLOCKING 0x1, 0x80 ;  /* 0x0042000000007b1d */ /* 0x000fe20000010000 */
[----:B------:R-:W-:Y:S04]  /*75e0*/  UIADD3 UR40, UPT, UPT, UR51, 0x1, URZ ;  /* 0x0000000133287890 */ /* 0x000fe8000fffe0ff */
[----:B------:R-:W-:Y:S04]  /*75f0*/  UISETP.NE.AND UP0, UPT, UR40, 0x4, UPT ;  /* 0x000000042800788c */ /* 0x000fe8000bf05270 */
[----:B------:R-:W-:Y:S01]  /*7600*/  USEL UR40, UR40, URZ, UP0 ;  /* 0x000000ff28287287 */ /* 0x000fe20008000000 */
[----:B------:R2:W-:Y:S01]  /*7610*/  @P6 SYNCS.ARRIVE.TRANS64.RED.A1T0 RZ, [R72+URZ], RZ ;  /* 0x000000ff48ff69a7 */ /* 0x0005e200081004ff */
[----:B------:R-:W-:Y:S01]  /*7620*/  BSSY B1, `(.L_x_118) ;  /* 0x0000017000017945 */ /* 0x000fe20003800000 */
[----:B------:R-:W4:Y:S02]  /*7630*/  @P6 SYNCS.PHASECHK.TRANS64.TRYWAIT P0, [R0+URZ+0x60], R2 ;  /* 0x00006002000065a7 */ /* 0x000f2400080011ff */
[----:B----4-:R-:W-:Y:S01]  /*7640*/  @P6 SEL R66, RZ, 0x1, !P0 ;  /* 0x00000001ff426807 */ /* 0x010fe20004000000 */
[----:B--2---:R-:W-:Y:S06]  /*7650*/  @!P6 BRA `(.L_x_119) ;  /* 0x00000000004ce947 */ /* 0x004fec0003800000 */
        /* <DEDUP_REMOVED lines=9> */
[----:B------:R-:W-:Y:S04]  /*76f0*/  SHF.L.U32 R6, R97, 0x1f, RZ ;  /* 0x0000001f61067819 */ /* 0x000fe800000006ff */
[----:B------:R-:W2:Y:S02]  /*7700*/  SYNCS.PHASECHK.TRANS64.TRYWAIT P0, [R0+URZ+0x60], R6 ;  /* 0x00006006000075a7 */ /* 0x000ea400080011ff */
[----:B--2---:R-:W-:Y:S05]  /*7710*/  @!P0 BRA `(.L_x_122) ;  /* 0x0000002400948947 */ /* 0x004fea0003800000 */
.L_x_121:
[----:B------:R-:W-:Y:S05]  /*7720*/  BSYNC B0 ;  /* 0x0000000000007941 */ /* 0x000fea0003800000 */
.L_x_120:
[----:B------:R-:W-:Y:S02]  /*7730*/  ISETP.NE.AND P0, PT, R67, RZ, PT ;  /* 0x000000ff4300720c */ /* 0x000fe40003f05270 */
[----:B------:R-:W-:Y:S11]  /*7740*/  IADD3 R65, PT, PT, R65, 0x1, RZ ;  /* 0x0000000141417810 */ /* 0x000ff60007ffe0ff */
[----:B------:R4:W1:Y:S04]  /*7750*/  @P0 LDS.128 R56, [R5] ;  /* 0x0000000005380984 */ /* 0x0008680000000c00 */
[----:B------:R4:W1:Y:S04]  /*7760*/  @P0 LDS.128 R60, [R4+0x10] ;  /* 0x00001000043c0984 */ /* 0x0008680000000c00 */
[----:B------:R4:W1:Y:S04]  /*7770*/  @P0 LDS.128 R68, [R3+0x20] ;  /* 0x0000200003440984 */ /* 0x0008680000000c00 */
[----:B------:R4:W1:Y:S02]  /*7780*/  @P0 LDS.128 R76, [R2+0x30] ;  /* 0x00003000024c0984 */ /* 0x0008640000000c00 */
.L_x_119:
[----:B------:R-:W-:Y:S05]  /*7790*/  BSYNC B1 ;  /* 0x0000000000017941 */ /* 0x000fea0003800000 */
.L_x_118:
        /* <DEDUP_REMOVED lines=21> */
.L_x_123:
        /* <DEDUP_REMOVED lines=146> */
.L_x_125:
[----:B------:R-:W-:Y:S05]  /*8210*/  BSYNC.RECONVERGENT B0 ;  /* 0x0000000000007941 */ /* 0x000fea0003800200 */
.L_x_124:
        /* <DEDUP_REMOVED lines=21> */
.L_x_129:
[----:B------:R-:W-:Y:S05]  /*8370*/  BSYNC B0 ;  /* 0x0000000000007941 */ /* 0x000fea0003800000 */
.L_x_128:
[----:B------:R-:W-:Y:S11]  /*8380*/  ISETP.NE.AND P0, PT, R67, RZ, PT ;  /* 0x000000ff4300720c */ /* 0x000ff60003f05270 */
[----:B------:R-:W-:Y:S02]  /*8390*/  @!UPT UIADD3 URZ, UPT, UPT, URZ, URZ, URZ ;  /* 0x000000fffffff290 */ /* 0x000fe4000fffe0ff */
[----:B------:R4:W1:Y:S04]  /*83a0*/  @P0 LDS.128 R56, [R4] ;  /* 0x0000000004380984 */ /* 0x0008680000000c00 */
[----:B------:R4:W1:Y:S04]  /*83b0*/  @P0 LDS.128 R60, [R3+0x10] ;  /* 0x00001000033c0984 */ /* 0x0008680000000c00 */
[----:B------:R4:W1:Y:S04]  /*83c0*/  @P0 LDS.128 R68, [R2+0x20] ;  /* 0x0000200002440984 */ /* 0x0008680000000c00 */
[----:B------:R4:W1:Y:S02]  /*83d0*/  @P0 LDS.128 R76, [R65+0x30] ;  /* 0x00003000414c0984 */ /* 0x0008640000000c00 */
.L_x_127:
[----:B------:R-:W-:Y:S05]  /*83e0*/  BSYNC B1 ;  /* 0x0000000000017941 */ /* 0x000fea0003800000 */
.L_x_126:
        /* <DEDUP_REMOVED lines=21> */
.L_x_131:
[----:B------:R-:W-:Y:S01]  /*8540*/  ISETP.NE.AND P0, PT, R102, RZ, PT ;  /* 0x000000ff6600720c */ /* 0x000fe20003f05270 */
[----:B------:R-:W-:Y:S05]  /*8550*/  WARPSYNC.ALL ;  /* 0x0000000000007948 */ /* 0x000fea0003800000 */
[----:B------:R-:W-:Y:S01]  /*8560*/  R2UR UR4, R48 ;  /* 0x00000000300472ca */ /* 0x000fe200000e0000 */
[--C-:B-1----:R-:W-:Y:S01]  /*8570*/  HADD2.F32 R0, -RZ, R56.reuse.H0_H0 ;  /* 0x20000038ff007230 */ /* 0x102fe20000004100 */
[----:B------:R-:W-:Y:S01]  /*8580*/  R2UR UR5, R64 ;  /* 0x00000000400572ca */ /* 0x000fe200000e0000 */
[----:B----4-:R-:W-:Y:S01]  /*8590*/  HADD2.F32 R2, -RZ, R56.H1_H1 ;  /* 0x30000038ff027230 */ /* 0x010fe20000004100 */
[----:B------:R-:W-:Y:S01]  /*85a0*/  BSSY.RECONVERGENT B0, `(.L_x_132) ;  /* 0x0000089000007945 */ /* 0x000fe20003800200 */
[--C-:B------:R-:W-:Y:S02]  /*85b0*/  HADD2.F32 R3, -RZ, R57.reuse.H0_H0 ;  /* 0x20000039ff037230 */ /* 0x100fe40000004100 */
[----:B------:R-:W-:Y:S02]  /*85c0*/  HADD2.F32 R48, -RZ, R57.H1_H1 ;  /* 0x30000039ff307230 */ /* 0x000fe40000004100 */
[--C-:B------:R-:W-:Y:S02]  /*85d0*/  HADD2.F32 R50, -RZ, R58.reuse.H0_H0 ;  /* 0x2000003aff327230 */ /* 0x100fe40000004100 */
[----:B------:R-:W-:Y:S02]  /*85e0*/  HADD2.F32 R51, -RZ, R58.H1_H1 ;  /* 0x3000003aff337230 */ /* 0x000fe40000004100 */
[----:B------:R-:W1:Y:S01]  /*85f0*/  LDTM.x32 R4, tmem[UR4+0x60] ;  /* 0x00006004000479ee */ /* 0x000e6200082c0000 */
[----:B------:R-:W-:Y:S01]  /*8600*/  NOP ;  /* 0x0000000000007918 */ /* 0x000fe20000000000 */
[----:B------:R-:W-:Y:S01]  /*8610*/  UIADD3 UR5, UPT, UPT, UR5, 0xf0, URZ ;  /* 0x000000f005057890 */ /* 0x000fe2000fffe0ff */
[--C-:B------:R-:W-:Y:S02]  /*8620*/  HADD2.F32 R52, -RZ, R59.reuse.H0_H0 ;  /* 0x2000003bff347230 */ /* 0x100fe40000004100 */
[----:B------:R-:W-:Y:S01]  /*8630*/  HADD2.F32 R53, -RZ, R59.H1_H1 ;  /* 0x3000003bff357230 */ /* 0x000fe20000004100 */
[----:B------:R-:W-:Y:S01]  /*8640*/  UPRMT UR5, UR37, 0x654, UR5 ;  /* 0x0000065425057896 */ /* 0x000fe20008000005 */
[--C-:B------:R-:W-:Y:S02]  /*8650*/  HADD2.F32 R54, -RZ, R60.reuse.H0_H0 ;  /* 0x2000003cff367230 */ /* 0x100fe40000004100 */
[----:B------:R-:W-:Y:S02]  /*8660*/  HADD2.F32 R55, -RZ, R60.H1_H1 ;  /* 0x3000003cff377230 */ /* 0x000fe40000004100 */
[--C-:B------:R-:W-:Y:S02]  /*8670*/  HADD2.F32 R56, -RZ, R61.reuse.H0_H0 ;  /* 0x2000003dff387230 */ /* 0x100fe40000004100 */
[----:B------:R-:W-:Y:S02]  /*8680*/  HADD2.F32 R57, -RZ, R61.H1_H1 ;  /* 0x3000003dff397230 */ /* 0x000fe40000004100 */
[----:B-1----:R-:W-:Y:S01]  /*8690*/  SYNCS.ARRIVE.TRANS64.RED.A1T0 RZ, [UR5], RZ ;  /* 0x000000ffffff79a7 */ /* 0x002fe20008100405 */
[--C-:B------:R-:W-:Y:S02]  /*86a0*/  HADD2.F32 R58, -RZ, R62.reuse.H0_H0 ;  /* 0x2000003eff3a7230 */ /* 0x100fe40000004100 */
[----:B------:R-:W-:Y:S02]  /*86b0*/  HADD2.F32 R59, -RZ, R62.H1_H1 ;  /* 0x3000003eff3b7230 */ /* 0x000fe40000004100 */
[--C-:B------:R-:W-:Y:S02]  /*86c0*/  HADD2.F32 R60, -RZ, R63.reuse.H0_H0 ;  /* 0x2000003fff3c7230 */ /* 0x100fe40000004100 */
[----:B------:R-:W-:Y:S02]  /*86d0*/  HADD2.F32 R61, -RZ, R63.H1_H1 ;  /* 0x3000003fff3d7230 */ /* 0x000fe40000004100 */
[C---:B------:R-:W-:Y:S01]  /*86e0*/  FMUL R4, R47.reuse, R4 ;  /* 0x000000042f047220 */ /* 0x040fe20000400000 */
[C---:B------:R-:W-:Y:S01]  /*86f0*/  FMUL R5, R47.reuse, R5 ;  /* 0x000000052f057220 */ /* 0x040fe20000400000 */
[C---:B------:R-:W-:Y:S01]  /*8700*/  FMUL R6, R47.reuse, R6 ;  /* 0x000000062f067220 */ /* 0x040fe20000400000 */
[----:B------:R-:W-:Y:S01]  /*8710*/  FMUL R7, R47, R7 ;  /* 0x000000072f077220 */ /* 0x000fe20000400000 */
[C---:B------:R-:W-:Y:S01]  /*8720*/  FFMA R4, R49.reuse, R0, R4 ;  /* 0x0000000031047223 */ /* 0x040fe20000000004 */
[C---:B------:R-:W-:Y:S01]  /*8730*/  FFMA R5, R49.reuse, R2, R5 ;  /* 0x0000000231057223 */ /* 0x040fe20000000005 */
[C---:B------:R-:W-:Y:S01]  /*8740*/  FFMA R6, R49.reuse, R3, R6 ;  /* 0x0000000331067223 */ /* 0x040fe20000000006 */
[----:B------:R-:W-:Y:S01]  /*8750*/  FFMA R7, R49, R48, R7 ;  /* 0x0000003031077223 */ /* 0x000fe20000000007 */
[C---:B------:R-:W-:Y:S01]  /*8760*/  FMUL R8, R47.reuse, R8 ;  /* 0x000000082f087220 */ /* 0x040fe20000400000 */
[----:B------:R-:W-:Y:S01]  /*8770*/  FMUL R9, R47, R9 ;  /* 0x000000092f097220 */ /* 0x000fe20000400000 */
[----:B------:R-:W-:Y:S01]  /*8780*/  F2FP.F16.F32.PACK_AB R4, R5, R4 ;  /* 0x000000040504723e */ /* 0x000fe200000000ff */
[----:B------:R-:W-:Y:S01]  /*8790*/  FMUL R0, R47, R10 ;  /* 0x0000000a2f007220 */ /* 0x000fe20000400000 */
[----:B------:R-:W-:Y:S01]  /*87a0*/  F2FP.F16.F32.PACK_AB R5, R7, R6 ;  /* 0x000000060705723e */ /* 0x000fe200000000ff */
[C---:B------:R-:W-:Y:S01]  /*87b0*/  FFMA R8, R49.reuse, R50, R8 ;  /* 0x0000003231087223 */ /* 0x040fe20000000008 */
[C---:B------:R-:W-:Y:S01]  /*87c0*/  FFMA R9, R49.reuse, R51, R9 ;  /* 0x0000003331097223 */ /* 0x040fe20000000009 */
[----:B------:R-:W-:Y:S01]  /*87d0*/  FFMA R0, R49, R52, R0 ;  /* 0x0000003431007223 */ /* 0x000fe20000000000 */
[C---:B------:R-:W-:Y:S01]  /*87e0*/  FMUL R2, R47.reuse, R11 ;  /* 0x0000000b2f027220 */ /* 0x040fe20000400000 */
[C---:B------:R-:W-:Y:S01]  /*87f0*/  FMUL R3, R47.reuse, R12 ;  /* 0x0000000c2f037220 */ /* 0x040fe20000400000 */
[----:B------:R-:W-:Y:S01]  /*8800*/  FMUL R10, R47, R13 ;  /* 0x0000000d2f0a7220 */ /* 0x000fe20000400000 */
[----:B------:R-:W-:Y:S01]  /*8810*/  F2FP.F16.F32.PACK_AB R6, R9, R8 ;  /* 0x000000080906723e */ /* 0x000fe200000000ff */
[C---:B------:R-:W-:Y:S01]  /*8820*/  FFMA R2, R49.reuse, R53, R2 ;  /* 0x0000003531027223 */ /* 0x040fe20000000002 */
[C---:B------:R-:W-:Y:S01]  /*8830*/  FFMA R3, R49.reuse, R54, R3 ;  /* 0x0000003631037223 */ /* 0x040fe20000000003 */
[----:B------:R-:W-:Y:S01]  /*8840*/  FFMA R10, R49, R55, R10 ;  /* 0x00000037310a7223 */ /* 0x000fe2000000000a */
[C---:B------:R-:W-:Y:S01]  /*8850*/  FMUL R11, R47.reuse, R14 ;  /* 0x0000000e2f0b7220 */ /* 0x040fe20000400000 */
[C---:B------:R-:W-:Y:S01]  /*8860*/  FMUL R15, R47.reuse, R15 ;  /* 0x0000000f2f0f7220 */ /* 0x040fe20000400000 */
[C---:B------:R-:W-:Y:S01]  /*8870*/  FMUL R12, R47.reuse, R16 ;  /* 0x000000102f0c7220 */ /* 0x040fe20000400000 */
[----:B------:R-:W-:Y:S01]  /*8880*/  FMUL R13, R47, R17 ;  /* 0x000000112f0d7220 */ /* 0x000fe20000400000 */
[----:B------:R-:W-:Y:S01]  /*8890*/  FFMA R11, R49, R56, R11 ;  /* 0x00000038310b7223 */ /* 0x000fe2000000000b */
[----:B------:R-:W-:Y:S01]  /*88a0*/  FMUL R14, R47, R18 ;  /* 0x000000122f0e7220 */ /* 0x000fe20000400000 */
[----:B------:R-:W-:Y:S01]  /*88b0*/  FFMA R15, R49, R57, R15 ;  /* 0x00000039310f7223 */ /* 0x000fe2000000000f */
[--C-:B------:R-:W-:Y:S02]  /*88c0*/  HADD2.F32 R62, -RZ, R68.reuse.H0_H0 ;  /* 0x20000044ff3e7230 */ /* 0x100fe40000004100 */
[----:B------:R-:W-:Y:S01]  /*88d0*/  FMUL R19, R47, R19 ;  /* 0x000000132f137220 */ /* 0x000fe20000400000 */
[----:B------:R-:W-:Y:S01]  /*88e0*/  F2FP.F16.F32.PACK_AB R7, R2, R0 ;  /* 0x000000000207723e */ /* 0x000fe200000000ff */
[----:B------:R-:W-:Y:S01]  /*88f0*/  FFMA R12, R49, R58, R12 ;  /* 0x0000003a310c7223 */ /* 0x000fe2000000000c */
[----:B------:R-:W-:Y:S02]  /*8900*/  HADD2.F32 R63, -RZ, R68.H1_H1 ;  /* 0x30000044ff3f7230 */ /* 0x000fe40000004100 */
[----:B------:R-:W-:Y:S01]  /*8910*/  FMUL R16, R47, R20 ;  /* 0x000000142f107220 */ /* 0x000fe20000400000 */
[----:B------:R-:W-:Y:S01]  /*8920*/  FFMA R13, R49, R59, R13 ;  /* 0x0000003b310d7223 */ /* 0x000fe2000000000d */
[----:B------:R1:W-:Y:S01]  /*8930*/  STS.128 [R100+0x6000], R4 ;  /* 0x0060000464007388 */ /* 0x0003e20000000c00 */
[--C-:B------:R-:W-:Y:S02]  /*8940*/  HADD2.F32 R64, -RZ, R69.reuse.H0_H0 ;  /* 0x20000045ff407230 */ /* 0x100fe40000004100 */
[----:B------:R-:W-:Y:S01]  /*8950*/  FMUL R17, R47, R21 ;  /* 0x000000152f117220 */ /* 0x000fe20000400000 */
[----:B------:R-:W-:Y:S01]  /*8960*/  FFMA R14, R49, R60, R14 ;  /* 0x0000003c310e7223 */ /* 0x000fe2000000000e */
[----:B------:R-:W-:Y:S02]  /*8970*/  HADD2.F32 R65, -RZ, R69.H1_H1 ;  /* 0x30000045ff417230 */ /* 0x000fe40000004100 */
[----:B------:R-:W-:Y:S01]  /*8980*/  FMUL R18, R47, R22 ;  /* 0x000000162f127220 */ /* 0x000fe20000400000 */
[----:B------:R-:W-:Y:S01]  /*8990*/  FFMA R19, R49, R61, R19 ;  /* 0x0000003d31137223 */ /* 0x000fe20000000013 */
        /* <DEDUP_REMOVED lines=11> */
[----:B------:R-:W-:Y:S01]  /*8a50*/  F2FP.F16.F32.PACK_AB R8, R10, R3 ;  /* 0x000000030a08723e */ /* 0x000fe200000000ff */
[----:B------:R-:W-:Y:S01]  /*8a60*/  FFMA R23, R49, R65, R23 ;  /* 0x0000004131177223 */ /* 0x000fe20000000017 */
[----:B------:R-:W-:Y:S01]  /*8a70*/  F2FP.F16.F32.PACK_AB R9, R15, R11 ;  /* 0x0000000b0f09723e */ /* 0x000fe200000000ff */
[--C-:B------:R-:W-:Y:S02]  /*8a80*/  HADD2.F32 R70, -RZ, R76.reuse.H0_H0 ;  /* 0x2000004cff467230 */ /* 0x100fe40000004100 */
[----:B------:R-:W-:Y:S01]  /*8a90*/  FMUL R27, R47, R27 ;  /* 0x0000001b2f1b7220 */ /* 0x000fe20000400000 */
[----:B------:R-:W-:Y:S01]  /*8aa0*/  F2FP.F16.F32.PACK_AB R10, R13, R12 ;  /* 0x0000000c0d0a723e */ /* 0x000fe200000000ff */
[----:B------:R-:W-:Y:S01]  /*8ab0*/  FFMA R20, R49, R66, R20 ;  /* 0x0000004231147223 */ /* 0x000fe20000000014 */
[----:B------:R-:W-:Y:S01]  /*8ac0*/  F2FP.F16.F32.PACK_AB R11, R19, R14 ;  /* 0x0000000e130b723e */ /* 0x000fe200000000ff */
[----:B------:R-:W-:Y:S02]  /*8ad0*/  HADD2.F32 R71, -RZ, R76.H1_H1 ;  /* 0x3000004cff477230 */ /* 0x000fe40000004100 */
[----:B------:R-:W-:Y:S01]  /*8ae0*/  FMUL R24, R47, R28 ;  /* 0x0000001c2f187220 */ /* 0x000fe20000400000 */
[----:B------:R-:W-:Y:S01]  /*8af0*/  FFMA R21, R49, R67, R21 ;  /* 0x0000004331157223 */ /* 0x000fe20000000015 */
[--C-:B------:R-:W-:Y:S01]  /*8b00*/  HADD2.F32 R72, -RZ, R77.reuse.H0_H0 ;  /* 0x2000004dff487230 */ /* 0x100fe20000004100 */
[----:B------:R1:W-:Y:S01]  /*8b10*/  STS.128 [R99+0x6010], R8 ;  /* 0x0060100863007388 */ /* 0x0003e20000000c00 */
        /* <DEDUP_REMOVED lines=49> */
.L_x_133:
[----:B------:R-:W-:Y:S05]  /*8e30*/  BSYNC.RECONVERGENT B0 ;  /* 0x0000000000007941 */ /* 0x000fea0003800200 */
.L_x_132:
[----:B------:R-:W-:Y:S01]  /*8e40*/  BAR.SYNC.DEFER_BLOCKING 0x1, 0x80 ;  /* 0x0042000000007b1d */ /* 0x000fe20000010000 */
[----:B------:R-:W-:Y:S01]  /*8e50*/  UISETP.NE.AND UP0, UPT, UR49, -0x4, UPT ;  /* 0xfffffffc3100788c */ /* 0x000fe2000bf05270 */
[----:B------:R-:W-:Y:S08]  /*8e60*/  IADD3 R45, PT, PT, R45, 0x1, RZ ;  /* 0x000000012d2d7810 */ /* 0x000ff00007ffe0ff */
[----:B------:R-:W-:Y:S05]  /*8e70*/  BRA.U !UP0, `(.L_x_134) ;  /* 0x0000000108287547 */ /* 0x000fea000b800000 */
[----:B------:R-:W-:Y:S01]  /*8e80*/  ISETP.NE.AND P0, PT, R107, RZ, PT ;  /* 0x000000ff6b00720c */ /* 0x000fe20003f05270 */
[----:B------:R-:W-:Y:S01]  /*8e90*/  IMAD.U32 R2, RZ, RZ, UR51 ;  /* 0x00000033ff027e24 */ /* 0x000fe2000f8e00ff */
[----:B------:R-:W-:Y:S01]  /*8ea0*/  UIADD3 UR51, UPT, UPT, UR51, 0x1, URZ ;  /* 0x0000000133337890 */ /* 0x000fe2000fffe0ff */
[----:B------:R-:W-:Y:S03]  /*8eb0*/  IMAD.U32 R0, RZ, RZ, UR37 ;  /* 0x00000025ff007e24 */ /* 0x000fe6000f8e00ff */
[----:B------:R-:W-:Y:S04]  /*8ec0*/  UISETP.NE.AND UP0, UPT, UR51, 0x4, UPT ;  /* 0x000000043300788c */ /* 0x000fe8000bf05270 */
[----:B------:R-:W-:Y:S03]  /*8ed0*/  USEL UR51, UR51, URZ, UP0 ;  /* 0x000000ff33337287 */ /* 0x000fe60008000000 */
[----:B------:R-:W-:Y:S05]  /*8ee0*/  @P0 LEA R2, R2, UR48, 0x3 ;  /* 0x0000003002020c11 */ /* 0x000fea000f8e18ff */
[----:B------:R-:W-:Y:S05]  /*8ef0*/  @P0 VIADD R2, R2, 0x80 ;  /* 0x0000008002020836 */ /* 0x000fea0000000000 */
[----:B------:R-:W-:Y:S04]  /*8f00*/  @P0 PRMT R0, R0, 0x654, R2 ;  /* 0x0000065400000816 */ /* 0x000fe80000000002 */
[----:B------:R2:W-:Y:S03]  /*8f10*/  @P0 SYNCS.ARRIVE.TRANS64.RED.A1T0 RZ, [R0+URZ], RZ ;  /* 0x000000ff00ff09a7 */ /* 0x0005e600081004ff */
.L_x_134:
[----:B------:R-:W-:Y:S01]  /*8f20*/  ISETP.NE.AND P2, PT, R103, RZ, PT ;  /* 0x000000ff6700720c */ /* 0x000fe20003f45270 */
[----:B------:R-:W-:Y:S01]  /*8f30*/  UIADD3 UR49, UPT, UPT, UR49, 0x4, URZ ;  /* 0x0000000431317890 */ /* 0x000fe2000fffe0ff */
[----:B------:R-:W-:Y:S01]  /*8f40*/  ISETP.NE.AND P0, PT, R105, 0x2, PT ;  /* 0x000000026900780c */ /* 0x000fe20003f05270 */
[----:B------:R-:W-:Y:S01]  /*8f50*/  IMAD.IADD R20, R43, 0x1, R86 ;  /* 0x000000012b147824 */ /* 0x000fe200078e0256 */
[----:B------:R-:W-:Y:S01]  /*8f60*/  ISETP.NE.AND P1, PT, R45, 0x4, PT ;  /* 0x000000042d00780c */ /* 0x000fe20003f25270 */
[----:B------:R-:W-:Y:S01]  /*8f70*/  IMAD.IADD R21, R44, 0x1, R87 ;  /* 0x000000012c157824 */ /* 0x000fe200078e0257 */
[----:B------:R-:W-:Y:S02]  /*8f80*/  SEL R2, RZ, 0x1, P0 ;  /* 0x00000001ff027807 */ /* 0x000fe40000000000 */
[----:B--2---:R-:W-:Y:S02]  /*8f90*/  SEL R0, RZ, 0x1, P1 ;  /* 0x00000001ff007807 */ /* 0x004fe40000800000 */
[----:B------:R-:W-:Y:S02]  /*8fa0*/  LOP3.LUT R95, R95, R2, RZ, 0x3c, !PT ;  /* 0x000000025f5f7212 */ /* 0x000fe400078e3cff */
[----:B------:R-:W-:Y:S02]  /*8fb0*/  LOP3.LUT R96, R96, R0, RZ, 0x3c, !PT ;  /* 0x0000000060607212 */ /* 0x000fe400078e3cff */
[----:B------:R-:W-:Y:S02]  /*8fc0*/  @P2 R2UR UR36, R94 ;  /* 0x000000005e2422ca */ /* 0x000fe400000e0000 */
[----:B------:R-:W-:Y:S02]  /*8fd0*/  SEL R105, R105, RZ, P0 ;  /* 0x000000ff69697207 */ /* 0x000fe40000000000 */
[----:B------:R-:W-:Y:S01]  /*8fe0*/  SEL R45, R45, RZ, P1 ;  /* 0x000000ff2d2d7207 */ /* 0x000fe20000800000 */
[----:B------:R-:W-:Y:S10]  /*8ff0*/  @P2 BRA `(.L_x_135) ;  /* 0xffffffc000502947 */ /* 0x000ff4000383ffff */
[----:B------:R-:W-:-:S09]  /*9000*/  UISETP.NE.AND UP0, UPT, UR50, URZ, UPT ;  /* 0x000000ff3200728c */ /* 0x000fd2000bf05270 */
[----:B------:R-:W-:Y:S05]  /*9010*/  BRA.U !UP0, `(.L_x_136) ;  /* 0x0000000108487547 */ /* 0x000fea000b800000 */
[----:B------:R-:W2:Y:S02]  /*9020*/  LDCU.64 UR4, c[0x0][0x890] ;  /* 0x00011200ff0477ac */ /* 0x000ea40008000a00 */
[----:B--2---:R-:W-:-:S04]  /*9030*/  UISETP.NE.U32.AND UP0, UPT, UR4, URZ, UPT ;  /* 0x000000ff0400728c */ /* 0x004fc8000bf05070 */
[----:B------:R-:W-:-:S09]  /*9040*/  UISETP.NE.AND.EX UP0, UPT, UR5, URZ, UPT, UP0 ;  /* 0x000000ff0500728c */ /* 0x000fd2000bf05300 */
[----:B------:R-:W-:Y:S05]  /*9050*/  BRA.U UP0, `(.L_x_137) ;  /* 0x00000001000c7547 */ /* 0x000fea000b800000 */
[----:B------:R-:W-:-:S13]  /*9060*/  FSETP.NEU.AND P0, PT, R49, RZ, PT ;  /* 0x000000ff3100720b */ /* 0x000fda0003f0d000 */
[----:B------:R-:W-:Y:S05]  /*9070*/  @!P0 EXIT ;  /* 0x000000000000894d */ /* 0x000fea0003800000 */
[----:B------:R-:W-:Y:S05]  /*9080*/  BRA `(.L_x_136) ;  /* 0x00000000002c7947 */ /* 0x000fea0003800000 */
.L_x_137:
[----:B------:R-:W-:Y:S01]  /*9090*/  ISETP.NE.AND P0, PT, R104, RZ, PT ;  /* 0x000000ff6800720c */ /* 0x000fe20003f05270 */
[----:B------:R-:W-:-:S12]  /*90a0*/  BSSY.RECONVERGENT B0, `(.L_x_136) ;  /* 0x0000009000007945 */ /* 0x000fd80003800200 */
[----:B------:R-:W-:Y:S05]  /*90b0*/  @P0 BRA `(.L_x_138) ;  /* 0x0000000000140947 */ /* 0x000fea0003800000 */
[----:B------:R-:W2:Y:S02]  /*90c0*/  LDCU.64 UR4, c[0x0][0x888] ;  /* 0x00011100ff0477ac */ /* 0x000ea40008000a00 */
[----:B--2---:R-:W-:-:S04]  /*90d0*/  ISETP.NE.U32.AND P0, PT, RZ, UR4, PT ;  /* 0x00000004ff007c0c */ /* 0x004fc8000bf05070 */
[----:B------:R-:W-:-:S13]  /*90e0*/  ISETP.NE.AND.EX P0, PT, RZ, UR5, PT, P0 ;  /* 0x00000005ff007c0c */ /* 0x000fda000bf05300 */
[----:B------:R-:W-:Y:S05]  /*90f0*/  @!P0 EXIT ;  /* 0x000000000000894d */ /* 0x000fea0003800000 */
[----:B------:R-:W-:Y:S05]  /*9100*/  BRA `(.L_x_139) ;  /* 0x0000000000087947 */ /* 0x000fea0003800000 */
.L_x_138:
[----:B------:R-:W-:-:S13]  /*9110*/  FSETP.NEU.AND P0, PT, R49, RZ, PT ;  /* 0x000000ff3100720b */ /* 0x000fda0003f0d000 */
[----:B------:R-:W-:Y:S05]  /*9120*/  @!P0 EXIT ;  /* 0x000000000000894d */ /* 0x000fea0003800000 */
.L_x_139:
[----:B------:R-:W-:Y:S05]  /*9130*/  BSYNC.RECONVERGENT B0 ;  /* 0x0000000000007941 */ /* 0x000fea0003800200 */
.L_x_136:
[----:B------:R-:W-:Y:S01]  /*9140*/  ULEA UR4, UR51, UR48, 0x3 ;  /* 0x0000003033047291 */ /* 0x000fe2000f8e18ff */
[----:B------:R-:W-:-:S04]  /*9150*/  DEPBAR.LE SB0, 0x0 ;  /* 0x000080000000791a */ /* 0x000fc80000000000 */
[----:B------:R-:W-:-:S04]  /*9160*/  UIADD3 UR4, UPT, UPT, UR4, 0x80, URZ ;  /* 0x0000008004047890 */ /* 0x000fc8000fffe0ff */
[----:B------:R-:W-:-:S09]  /*9170*/  UPRMT UR4, UR37, 0x654, UR4 ;  /* 0x0000065425047896 */ /* 0x000fd20008000004 */
[----:B------:R-:W-:Y:S01]  /*9180*/  SYNCS.ARRIVE.TRANS64.RED.A1T0 RZ, [UR4], RZ ;  /* 0x000000ffffff79a7 */ /* 0x000fe20008100404 */
[----:B------:R-:W-:Y:S05]  /*9190*/  EXIT ;  /* 0x000000000000794d */ /* 0x000fea0003800000 */
.L_x_24:
[----:B--2---:R2:W4:Y:S02]  /*91a0*/  SYNCS.PHASECHK.TRANS64.TRYWAIT P0, [R2+URZ+0x120], R3 ;  /* 0x00012003020075a7 */ /* 0x00452400080011ff */
[----:B----4-:R-:W-:Y:S05]  /*91b0*/  @!P0 NANOSLEEP.SYNCS 0x989680 ;  /* 0x009896800000895d */ /* 0x010fea0003900000 */
[----:B------:R-:W4:Y:S02]  /*91c0*/  @!P0 SYNCS.PHASECHK.TRANS64 P0, [R2+URZ+0x120], R3 ;  /* 0x00012003020085a7 */ /* 0x000f2400080010ff */
[----:B----4-:R-:W-:Y:S05]  /*91d0*/  @!P0 BRA `(.L_x_24) ;  /* 0xfffffffc00f08947 */ /* 0x010fea000383ffff */
[----:B------:R-:W-:Y:S05]  /*91e0*/  BRA `(.L_x_140) ;  /* 0xffffff8400947947 */ /* 0x000fea000383ffff */
.L_x_27:
[----:B-1----:R-:W-:-:S07]  /*91f0*/  MOV R2, UR33 ;  /* 0x0000002100027c02 */ /* 0x002fce0008000f00 */
.L_x_141:
[----:B-1----:R1:W2:Y:S02]  /*9200*/  SYNCS.PHASECHK.TRANS64.TRYWAIT P0, [R2+URZ+0x30], R4 ;  /* 0x00003004020075a7 */ /* 0x0022a400080011ff */
[----:B--2---:R-:W-:Y:S05]  /*9210*/  @!P0 NANOSLEEP.SYNCS 0x989680 ;  /* 0x009896800000895d */ /* 0x004fea0003900000 */
[----:B------:R-:W2:Y:S02]  /*9220*/  @!P0 SYNCS.PHASECHK.TRANS64 P0, [R2+URZ+0x30], R4 ;  /* 0x00003004020085a7 */ /* 0x000ea400080010ff */
[----:B--2---:R-:W-:Y:S05]  /*9230*/  @!P0 BRA `(.L_x_141) ;  /* 0xfffffffc00f08947 */ /* 0x004fea000383ffff */
[----:B------:R-:W-:Y:S05]  /*9240*/  BRA `(.L_x_26) ;  /* 0xffffff8400e87947 */ /* 0x000fea000383ffff */
.L_x_34:
[----:B-1----:R-:W-:-:S07]  /*9250*/  MOV R2, UR25 ;  /* 0x0000001900027c02 */ /* 0x002fce0008000f00 */
.L_x_142:
[----:B-1----:R1:W2:Y:S02]  /*9260*/  SYNCS.PHASECHK.TRANS64.TRYWAIT P0, [R2+URZ+0x30], R4 ;  /* 0x00003004020075a7 */ /* 0x0022a400080011ff */
[----:B--2---:R-:W-:Y:S05]  /*9270*/  @!P0 NANOSLEEP.SYNCS 0x989680 ;  /* 0x009896800000895d */ /* 0x004fea0003900000 */
[----:B------:R-:W2:Y:S02]  /*9280*/  @!P0 SYNCS.PHASECHK.TRANS64 P0, [R2+URZ+0x30], R4 ;  /* 0x00003004020085a7 */ /* 0x000ea400080010ff */
[----:B--2---:R-:W-:Y:S05]  /*9290*/  @!P0 BRA `(.L_x_142) ;  /* 0xfffffffc00f08947 */ /* 0x004fea000383ffff */
[----:B------:R-:W-:Y:S05]  /*92a0*/  BRA `(.L_x_33) ;  /* 0xffffff8800c07947 */ /* 0x000fea000383ffff */
.L_x_39:
[----:B-1----:R1:W2:Y:S02]  /*92b0*/  SYNCS.PHASECHK.TRANS64.TRYWAIT P0, [R2+URZ+0xb0], R3 ;  /* 0x0000b003020075a7 */ /* 0x0022a400080011ff */
[----:B--2---:R-:W-:Y:S05]  /*92c0*/  @!P0 NANOSLEEP.SYNCS 0x989680 ;  /* 0x009896800000895d */ /* 0x004fea0003900000 */
[----:B------:R-:W2:Y:S02]  /*92d0*/  @!P0 SYNCS.PHASECHK.TRANS64 P0, [R2+URZ+0xb0], R3 ;  /* 0x0000b003020085a7 */ /* 0x000ea400080010ff */
[----:B--2---:R-:W-:Y:S05]  /*92e0*/  @!P0 BRA `(.L_x_39) ;  /* 0xfffffffc00f08947 */ /* 0x004fea000383ffff */
[----:B------:R-:W-:Y:S05]  /*92f0*/  BRA `(.L_x_143) ;  /* 0xffffff8c007c7947 */ /* 0x000fea000383ffff */
.L_x_43:
[----:B---3--:R-:W-:-:S07]  /*9300*/  MOV R0, UR4 ;  /* 0x0000000400007c02 */ /* 0x008fce0008000f00 */
.L_x_144:
[----:B-1----:R1:W2:Y:S02]  /*9310*/  SYNCS.PHASECHK.TRANS64.TRYWAIT P0, [R0+URZ], R2 ;  /* 0x00000002000075a7 */ /* 0x0022a400080011ff */
[----:B--2---:R-:W-:Y:S05]  /*9320*/  @!P0 NANOSLEEP.SYNCS 0x989680 ;  /* 0x009896800000895d */ /* 0x004fea0003900000 */
[----:B------:R-:W2:Y:S02]  /*9330*/  @!P0 SYNCS.PHASECHK.TRANS64 P0, [R0+URZ], R2 ;  /* 0x00000002000085a7 */ /* 0x000ea400080010ff */
[----:B--2---:R-:W-:Y:S05]  /*9340*/  @!P0 BRA `(.L_x_144) ;  /* 0xfffffffc00f08947 */ /* 0x004fea000383ffff */
[----:B------:R-:W-:Y:S05]  /*9350*/  BRA `(.L_x_145) ;  /* 0xffffff9000ec7947 */ /* 0x000fea000383ffff */
.L_x_44:
[----:B---3--:R-:W-:-:S07]  /*9360*/  MOV R0, UR4 ;  /* 0x0000000400007c02 */ /* 0x008fce0008000f00 */
.L_x_146:
[----:B-1----:R1:W2:Y:S02]  /*9370*/  SYNCS.PHASECHK.TRANS64.TRYWAIT P0, [R0+URZ], R3 ;  /* 0x00000003000075a7 */ /* 0x0022a400080011ff */
[----:B--2---:R-:W-:Y:S05]  /*9380*/  @!P0 NANOSLEEP.SYNCS 0x989680 ;  /* 0x009896800000895d */ /* 0x004fea0003900000 */
[----:B------:R-:W2:Y:S02]  /*9390*/  @!P0 SYNCS.PHASECHK.TRANS64 P0, [R0+URZ], R3 ;  /* 0x00000003000085a7 */ /* 0x000ea400080010ff */
[----:B--2---:R-:W-:Y:S05]  /*93a0*/  @!P0 BRA `(.L_x_146) ;  /* 0xfffffffc00f08947 */ /* 0x004fea000383ffff */
[----:B------:R-:W-:Y:S05]  /*93b0*/  BRA `(.L_x_147) ;  /* 0xffffff9000f87947 */ /* 0x000fea000383ffff */
.L_x_45:
[----:B---3--:R-:W-:-:S07]  /*93c0*/  MOV R0, UR4 ;  /* 0x0000000400007c02 */ /* 0x008fce0008000f00 */
.L_x_148:
[----:B-1----:R1:W2:Y:S02]  /*93d0*/  SYNCS.PHASECHK.TRANS64.TRYWAIT P0, [R0+URZ], R3 ;  /* 0x00000003000075a7 */ /* 0x0022a400080011ff */
[----:B--2---:R-:W-:Y:S05]  /*93e0*/  @!P0 NANOSLEEP.SYNCS 0x989680 ;  /* 0x009896800000895d */ /* 0x004fea0003900000 */
[----:B------:R-:W2:Y:S02]  /*93f0*/  @!P0 SYNCS.PHASECHK.TRANS64 P0, [R0+URZ], R3 ;  /* 0x00000003000085a7 */ /* 0x000ea400080010ff */
[----:B--2---:R-:W-:Y:S05]  /*9400*/  @!P0 BRA `(.L_x_148) ;  /* 0xfffffffc00f08947 */ /* 0x004fea000383ffff */
[----:B------:R-:W-:Y:S05]  /*9410*/  BRA `(.L_x_149) ;  /* 0xffffff9400047947 */ /* 0x000fea000383ffff */
.L_x_46:
[----:B---3--:R-:W-:-:S07]  /*9420*/  MOV R0, UR4 ;  /* 0x0000000400007c02 */ /* 0x008fce0008000f00 */
.L_x_150:
[----:B-1----:R1:W2:Y:S02]  /*9430*/  SYNCS.PHASECHK.TRANS64.TRYWAIT P0, [R0+URZ], R3 ;  /* 0x00000003000075a7 */ /* 0x0022a400080011ff */
[----:B--2---:R-:W-:Y:S05]  /*9440*/  @!P0 NANOSLEEP.SYNCS 0x989680 ;  /* 0x009896800000895d */ /* 0x004fea0003900000 */
[----:B------:R-:W2:Y:S02]  /*9450*/  @!P0 SYNCS.PHASECHK.TRANS64 P0, [R0+URZ], R3 ;  /* 0x00000003000085a7 */ /* 0x000ea400080010ff */
[----:B--2---:R-:W-:Y:S05]  /*9460*/  @!P0 BRA `(.L_x_150) ;  /* 0xfffffffc00f08947 */ /* 0x004fea000383ffff */
[----:B------:R-:W-:Y:S05]  /*9470*/  BRA `(.L_x_151) ;  /* 0xffffff9400107947 */ /* 0x000fea000383ffff */
.L_x_47:
[----:B---3--:R-:W-:-:S07]  /*9480*/  MOV R0, UR4 ;  /* 0x0000000400007c02 */ /* 0x008fce0008000f00 */
.L_x_152:
[----:B-1----:R1:W2:Y:S02]  /*9490*/  SYNCS.PHASECHK.TRANS64.TRYWAIT P0, [R0+URZ], R3 ;  /* 0x00000003000075a7 */ /* 0x0022a400080011ff */
[----:B--2---:R-:W-:Y:S05]  /*94a0*/  @!P0 NANOSLEEP.SYNCS 0x989680 ;  /* 0x009896800000895d */ /* 0x004fea0003900000 */
[----:B------:R-:W2:Y:S02]  /*94b0*/  @!P0 SYNCS.PHASECHK.TRANS64 P0, [R0+URZ], R3 ;  /* 0x00000003000085a7 */ /* 0x000ea400080010ff */
[----:B--2---:R-:W-:Y:S05]  /*94c0*/  @!P0 BRA `(.L_x_152) ;  /* 0xfffffffc00f08947 */ /* 0x004fea000383ffff */
[----:B------:R-:W-:Y:S05]  /*94d0*/  BRA `(.L_x_153) ;  /* 0xffffff94001c7947 */ /* 0x000fea000383ffff */
.L_x_50:
[----:B-1----:R1:W2:Y:S02]  /*94e0*/  SYNCS.PHASECHK.TRANS64.TRYWAIT P0, [R0+URZ+0x110], R4 ;  /* 0x00011004000075a7 */ /* 0x0022a400080011ff */
[----:B--2---:R-:W-:Y:S05]  /*94f0*/  @!P0 NANOSLEEP.SYNCS 0x989680 ;  /* 0x009896800000895d */ /* 0x004fea0003900000 */
[----:B------:R-:W2:Y:S02]  /*9500*/  @!P0 SYNCS.PHASECHK.TRANS64 P0, [R0+URZ+0x110], R4 ;  /* 0x00011004000085a7 */ /* 0x000ea400080010ff */
[----:B--2---:R-:W-:Y:S05]  /*9510*/  @!P0 BRA `(.L_x_50) ;  /* 0xfffffffc00f08947 */ /* 0x004fea000383ffff */
[----:B------:R-:W-:Y:S05]  /*9520*/  BRA `(.L_x_154) ;  /* 0xffffff94007c7947 */ /* 0x000fea000383ffff */
.L_x_51:
[----:B------:R-:W-:-:S07]  /*9530*/  MOV R0, UR5 ;  /* 0x0000000500007c02 */ /* 0x000fce0008000f00 */
.L_x_155:
[----:B-1----:R1:W2:Y:S02]  /*9540*/  SYNCS.PHASECHK.TRANS64.TRYWAIT P0, [R0+URZ+0xc0], R5 ;  /* 0x0000c005000075a7 */ /* 0x0022a400080011ff */
[----:B--2---:R-:W-:Y:S05]  /*9550*/  @!P0 NANOSLEEP.SYNCS 0x989680 ;  /* 0x009896800000895d */ /* 0x004fea0003900000 */
[----:B------:R-:W2:Y:S02]  /*9560*/  @!P0 SYNCS.PHASECHK.TRANS64 P0, [R0+URZ+0xc0], R5 ;  /* 0x0000c005000085a7 */ /* 0x000ea400080010ff */
[----:B--2---:R-:W-:Y:S05]  /*9570*/  @!P0 BRA `(.L_x_155) ;  /* 0xfffffffc00f08947 */ /* 0x004fea000383ffff */
[----:B------:R-:W-:Y:S05]  /*9580*/  BRA `(.L_x_156) ;  /* 0xffffff94008c7947 */ /* 0x000fea000383ffff */
.L_x_52:
[----:B-1----:R1:W2:Y:S02]  /*9590*/  SYNCS.PHASECHK.TRANS64.TRYWAIT P1, [R0+URZ+0xb0], R4 ;  /* 0x0000b004000075a7 */ /* 0x0022a400080211ff */
[----:B--2---:R-:W-:Y:S05]  /*95a0*/  @!P1 NANOSLEEP.SYNCS 0x989680 ;  /* 0x009896800000995d */ /* 0x004fea0003900000 */
[----:B------:R-:W2:Y:S02]  /*95b0*/  @!P1 SYNCS.PHASECHK.TRANS64 P1, [R0+URZ+0xb0], R4 ;  /* 0x0000b004000095a7 */ /* 0x000ea400080210ff */
[----:B--2---:R-:W-:Y:S05]  /*95c0*/  @!P1 BRA `(.L_x_52) ;  /* 0xfffffffc00f09947 */ /* 0x004fea000383ffff */
[----:B------:R-:W-:Y:S05]  /*95d0*/  BRA `(.L_x_157) ;  /* 0xffffff9400bc7947 */ /* 0x000fea000383ffff */
.L_x_55:
[----:B------:R-:W-:-:S07]  /*95e0*/  MOV R0, UR5 ;  /* 0x0000000500007c02 */ /* 0x000fce0008000f00 */
.L_x_158:
[----:B-1----:R1:W2:Y:S02]  /*95f0*/  SYNCS.PHASECHK.TRANS64.TRYWAIT P0, [R0+URZ+0xc0], R2 ;  /* 0x0000c002000075a7 */ /* 0x0022a400080011ff */
[----:B--2---:R-:W-:Y:S05]  /*9600*/  @!P0 NANOSLEEP.SYNCS 0x989680 ;  /* 0x009896800000895d */ /* 0x004fea0003900000 */
[----:B------:R-:W2:Y:S02]  /*9610*/  @!P0 SYNCS.PHASECHK.TRANS64 P0, [R0+URZ+0xc0], R2 ;  /* 0x0000c002000085a7 */ /* 0x000ea400080010ff */
[----:B--2---:R-:W-:Y:S05]  /*9620*/  @!P0 BRA `(.L_x_158) ;  /* 0xfffffffc00f08947 */ /* 0x004fea000383ffff */
[----:B------:R-:W-:Y:S05]  /*9630*/  BRA `(.L_x_54) ;  /* 0xffffff9800107947 */ /* 0x000fea000383ffff */
.L_x_62:
[----:B-1----:R1:W2:Y:S02]  /*9640*/  SYNCS.PHASECHK.TRANS64.TRYWAIT P1, [R0+URZ+0xb0], R2 ;  /* 0x0000b002000075a7 */ /* 0x0022a400080211ff */
[----:B--2---:R-:W-:Y:S05]  /*9650*/  @!P1 NANOSLEEP.SYNCS 0x989680 ;  /* 0x009896800000995d */ /* 0x004fea0003900000 */
[----:B------:R-:W2:Y:S02]  /*9660*/  @!P1 SYNCS.PHASECHK.TRANS64 P1, [R0+URZ+0xb0], R2 ;  /* 0x0000b002000095a7 */ /* 0x000ea400080210ff */
[----:B--2---:R-:W-:Y:S05]  /*9670*/  @!P1 BRA `(.L_x_62) ;  /* 0xfffffffc00f09947 */ /* 0x004fea000383ffff */
[----:B------:R-:W-:Y:S05]  /*9680*/  BRA `(.L_x_159) ;  /* 0xffffff9c00847947 */ /* 0x000fea000383ffff */
.L_x_63:
[----:B------:R-:W-:-:S07]  /*9690*/  MOV R2, UR7 ;  /* 0x0000000700027c02 */ /* 0x000fce0008000f00 */
.L_x_160:
[----:B-1----:R1:W2:Y:S02]  /*96a0*/  SYNCS.PHASECHK.TRANS64.TRYWAIT P0, [R2+URZ+0xf0], R0 ;  /* 0x0000f000020075a7 */ /* 0x0022a400080011ff */
[----:B--2---:R-:W-:Y:S05]  /*96b0*/  @!P0 NANOSLEEP.SYNCS 0x989680 ;  /* 0x009896800000895d */ /* 0x004fea0003900000 */
[----:B------:R-:W2:Y:S02]  /*96c0*/  @!P0 SYNCS.PHASECHK.TRANS64 P0, [R2+URZ+0xf0], R0 ;  /* 0x0000f000020085a7 */ /* 0x000ea400080010ff */
[----:B--2---:R-:W-:Y:S05]  /*96d0*/  @!P0 BRA `(.L_x_160) ;  /* 0xfffffffc00f08947 */ /* 0x004fea000383ffff */
[----:B------:R-:W-:Y:S05]  /*96e0*/  BRA `(.L_x_161) ;  /* 0xffffff9c00bc7947 */ /* 0x000fea000383ffff */
.L_x_66:
[----:B------:R-:W-:Y:S07]  /*96f0*/  MOV R0, UR6 ;  /* 0x0000000600007c02 */ /* 0x000fee0008000f00 */
.L_x_162:
[----:B-1----:R1:W2:Y:S02]  /*9700*/  SYNCS.PHASECHK.TRANS64.TRYWAIT P0, [R0+URZ], R2 ;  /* 0x00000002000075a7 */ /* 0x0022a400080011ff */
[----:B--2---:R-:W-:Y:S05]  /*9710*/  @!P0 NANOSLEEP.SYNCS 0x989680 ;  /* 0x009896800000895d */ /* 0x004fea0003900000 */
[----:B------:R-:W2:Y:S02]  /*9720*/  @!P0 SYNCS.PHASECHK.TRANS64 P0, [R0+URZ], R2 ;  /* 0x00000002000085a7 */ /* 0x000ea400080010ff */
[----:B--2---:R-:W-:Y:S05]  /*9730*/  @!P0 BRA `(.L_x_162) ;  /* 0xfffffffc00f08947 */ /* 0x004fea000383ffff */
[----:B------:R-:W-:Y:S05]  /*9740*/  BRA `(.L_x_65) ;  /* 0xffffff9c00d87947 */ /* 0x000fea000383ffff */
.L_x_69:
[----:B------:R-:W-:-:S07]  /*9750*/  MOV R0, UR6 ;  /* 0x0000000600007c02 */ /* 0x000fce0008000f00 */
.L_x_163:
[----:B--2---:R2:W4:Y:S02]  /*9760*/  SYNCS.PHASECHK.TRANS64.TRYWAIT P0, [R0+URZ], R2 ;  /* 0x00000002000075a7 */ /* 0x00452400080011ff */
[----:B----4-:R-:W-:Y:S05]  /*9770*/  @!P0 NANOSLEEP.SYNCS 0x989680 ;  /* 0x009896800000895d */ /* 0x010fea0003900000 */
[----:B------:R-:W4:Y:S02]  /*9780*/  @!P0 SYNCS.PHASECHK.TRANS64 P0, [R0+URZ], R2 ;  /* 0x00000002000085a7 */ /* 0x000f2400080010ff */
[----:B----4-:R-:W-:Y:S05]  /*9790*/  @!P0 BRA `(.L_x_163) ;  /* 0xfffffffc00f08947 */ /* 0x010fea000383ffff */
[----:B------:R-:W-:Y:S05]  /*97a0*/  BRA `(.L_x_164) ;  /* 0xffffffa000b47947 */ /* 0x000fea000383ffff */
.L_x_70:
[----:B------:R-:W-:-:S07]  /*97b0*/  MOV R0, UR6 ;  /* 0x0000000600007c02 */ /* 0x000fce0008000f00 */
.L_x_165:
[----:B-1----:R1:W2:Y:S02]  /*97c0*/  SYNCS.PHASECHK.TRANS64.TRYWAIT P0, [R0+URZ], R3 ;  /* 0x00000003000075a7 */ /* 0x0022a400080011ff */
[----:B--2---:R-:W-:Y:S05]  /*97d0*/  @!P0 NANOSLEEP.SYNCS 0x989680 ;  /* 0x009896800000895d */ /* 0x004fea0003900000 */
[----:B------:R-:W2:Y:S02]  /*97e0*/  @!P0 SYNCS.PHASECHK.TRANS64 P0, [R0+URZ], R3 ;  /* 0x00000003000085a7 */ /* 0x000ea400080010ff */
[----:B--2---:R-:W-:Y:S05]  /*97f0*/  @!P0 BRA `(.L_x_165) ;  /* 0xfffffffc00f08947 */ /* 0x004fea000383ffff */
[----:B------:R-:W-:Y:S05]  /*9800*/  BRA `(.L_x_166) ;  /* 0xffffffa000c07947 */ /* 0x000fea000383ffff */
.L_x_71:
[----:B------:R-:W-:-:S07]  /*9810*/  MOV R0, UR6 ;  /* 0x0000000600007c02 */ /* 0x000fce0008000f00 */
.L_x_167:
[----:B-1----:R1:W2:Y:S02]  /*9820*/  SYNCS.PHASECHK.TRANS64.TRYWAIT P0, [R0+URZ], R3 ;  /* 0x00000003000075a7 */ /* 0x0022a400080011ff */
[----:B--2---:R-:W-:Y:S05]  /*9830*/  @!P0 NANOSLEEP.SYNCS 0x989680 ;  /* 0x009896800000895d */ /* 0x004fea0003900000 */
[----:B------:R-:W2:Y:S02]  /*9840*/  @!P0 SYNCS.PHASECHK.TRANS64 P0, [R0+URZ], R3 ;  /* 0x00000003000085a7 */ /* 0x000ea400080010ff */
[----:B--2---:R-:W-:Y:S05]  /*9850*/  @!P0 BRA `(.L_x_167) ;  /* 0xfffffffc00f08947 */ /* 0x004fea000383ffff */
[----:B------:R-:W-:Y:S05]  /*9860*/  BRA `(.L_x_168) ;  /* 0xffffffa000cc7947 */ /* 0x000fea000383ffff */
.L_x_72:
[----:B-1----:R-:W-:-:S07]  /*9870*/  MOV R0, UR7 ;  /* 0x0000000700007c02 */ /* 0x002fce0008000f00 */
.L_x_169:
[----:B-1----:R1:W2:Y:S02]  /*9880*/  SYNCS.PHASECHK.TRANS64.TRYWAIT P0, [R0+URZ], R2 ;  /* 0x00000002000075a7 */ /* 0x0022a400080011ff */
[----:B--2---:R-:W-:Y:S05]  /*9890*/  @!P0 NANOSLEEP.SYNCS 0x989680 ;  /* 0x009896800000895d */ /* 0x004fea0003900000 */
[----:B------:R-:W2:Y:S02]  /*98a0*/  @!P0 SYNCS.PHASECHK.TRANS64 P0, [R0+URZ], R2 ;  /* 0x00000002000085a7 */ /* 0x000ea400080010ff */
[----:B--2---:R-:W-:Y:S05]  /*98b0*/  @!P0 BRA `(.L_x_169) ;  /* 0xfffffffc00f08947 */ /* 0x004fea000383ffff */
[----:B------:R-:W-:Y:S05]  /*98c0*/  BRA `(.L_x_170) ;  /* 0xffffffa000d87947 */ /* 0x000fea000383ffff */
.L_x_77:
[----:B--2---:R2:W3:Y:S02]  /*98d0*/  SYNCS.PHASECHK.TRANS64.TRYWAIT P0, [R0+URZ+0xb0], R2 ;  /* 0x0000b002000075a7 */ /* 0x0044e400080011ff */
[----:B---3--:R-:W-:Y:S05]  /*98e0*/  @!P0 NANOSLEEP.SYNCS 0x989680 ;  /* 0x009896800000895d */ /* 0x008fea0003900000 */
[----:B------:R-:W3:Y:S02]  /*98f0*/  @!P0 SYNCS.PHASECHK.TRANS64 P0, [R0+URZ+0xb0], R2 ;  /* 0x0000b002000085a7 */ /* 0x000ee400080010ff */
[----:B---3--:R-:W-:Y:S05]  /*9900*/  @!P0 BRA `(.L_x_77) ;  /* 0xfffffffc00f08947 */ /* 0x008fea000383ffff */
[----:B------:R-:W-:Y:S05]  /*9910*/  BRA `(.L_x_171) ;  /* 0xffffffa400d47947 */ /* 0x000fea000383ffff */
.L_x_80:
[----:B------:R-:W-:Y:S07]  /*9920*/  MOV R0, UR4 ;  /* 0x0000000400007c02 */ /* 0x000fee0008000f00 */
.L_x_172:
[----:B--2---:R2:W3:Y:S02]  /*9930*/  SYNCS.PHASECHK.TRANS64.TRYWAIT P0, [R0+URZ+0xa8], R2 ;  /* 0x0000a802000075a7 */ /* 0x0044e400080011ff */
[----:B---3--:R-:W-:Y:S05]  /*9940*/  @!P0 NANOSLEEP.SYNCS 0x989680 ;  /* 0x009896800000895d */ /* 0x008fea0003900000 */
[----:B------:R-:W3:Y:S02]  /*9950*/  @!P0 SYNCS.PHASECHK.TRANS64 P0, [R0+URZ+0xa8], R2 ;  /* 0x0000a802000085a7 */ /* 0x000ee400080010ff */
[----:B---3--:R-:W-:Y:S05]  /*9960*/  @!P0 BRA `(.L_x_172) ;  /* 0xfffffffc00f08947 */ /* 0x008fea000383ffff */
[----:B------:R-:W-:Y:S05]  /*9970*/  BRA `(.L_x_79) ;  /* 0xffffffa800b47947 */ /* 0x000fea000383ffff */
.L_x_83:
[----:B------:R-:W-:Y:S07]  /*9980*/  MOV R0, UR4 ;  /* 0x0000000400007c02 */ /* 0x000fee0008000f00 */
.L_x_173:
[----:B-1----:R1:W2:Y:S02]  /*9990*/  SYNCS.PHASECHK.TRANS64.TRYWAIT P0, [R0+URZ+0x80], R20 ;  /* 0x00008014000075a7 */ /* 0x0022a400080011ff */
[----:B--2---:R-:W-:Y:S05]  /*99a0*/  @!P0 NANOSLEEP.SYNCS 0x989680 ;  /* 0x009896800000895d */ /* 0x004fea0003900000 */
[----:B------:R-:W2:Y:S02]  /*99b0*/  @!P0 SYNCS.PHASECHK.TRANS64 P0, [R0+URZ+0x80], R20 ;  /* 0x00008014000085a7 */ /* 0x000ea400080010ff */
[----:B--2---:R-:W-:Y:S05]  /*99c0*/  @!P0 BRA `(.L_x_173) ;  /* 0xfffffffc00f08947 */ /* 0x004fea000383ffff */
[----:B------:R-:W-:Y:S05]  /*99d0*/  BRA `(.L_x_174) ;  /* 0xffffffac00307947 */ /* 0x000fea000383ffff */
.L_x_84:
[----:B------:R-:W-:Y:S07]  /*99e0*/  MOV R0, UR4 ;  /* 0x0000000400007c02 */ /* 0x000fee0008000f00 */
.L_x_175:
[----:B-1----:R1:W2:Y:S02]  /*99f0*/  SYNCS.PHASECHK.TRANS64.TRYWAIT P0, [R0+URZ+0x88], R20 ;  /* 0x00008814000075a7 */ /* 0x0022a400080011ff */
[----:B--2---:R-:W-:Y:S05]  /*9a00*/  @!P0 NANOSLEEP.SYNCS 0x989680 ;  /* 0x009896800000895d */ /* 0x004fea0003900000 */
[----:B------:R-:W2:Y:S02]  /*9a10*/  @!P0 SYNCS.PHASECHK.TRANS64 P0, [R0+URZ+0x88], R20 ;  /* 0x00008814000085a7 */ /* 0x000ea400080010ff */
[----:B--2---:R-:W-:Y:S05]  /*9a20*/  @!P0 BRA `(.L_x_175) ;  /* 0xfffffffc00f08947 */ /* 0x004fea000383ffff */
[----:B------:R-:W-:Y:S05]  /*9a30*/  BRA `(.L_x_176) ;  /* 0xffffffac00687947 */ /* 0x000fea000383ffff */
.L_x_85:
[----:B------:R-:W-:Y:S07]  /*9a40*/  MOV R0, UR4 ;  /* 0x0000000400007c02 */ /* 0x000fee0008000f00 */
.L_x_177:
[----:B-1----:R1:W2:Y:S02]  /*9a50*/  SYNCS.PHASECHK.TRANS64.TRYWAIT P0, [R0+URZ+0x90], R20 ;  /* 0x00009014000075a7 */ /* 0x0022a400080011ff */
[----:B--2---:R-:W-:Y:S05]  /*9a60*/  @!P0 NANOSLEEP.SYNCS 0x989680 ;  /* 0x009896800000895d */ /* 0x004fea0003900000 */
[----:B------:R-:W2:Y:S02]  /*9a70*/  @!P0 SYNCS.PHASECHK.TRANS64 P0, [R0+URZ+0x90], R20 ;  /* 0x00009014000085a7 */ /* 0x000ea400080010ff */
[----:B--2---:R-:W-:Y:S05]  /*9a80*/  @!P0 BRA `(.L_x_177) ;  /* 0xfffffffc00f08947 */ /* 0x004fea000383ffff */
[----:B------:R-:W-:Y:S05]  /*9a90*/  BRA `(.L_x_178) ;  /* 0xffffffac00ac7947 */ /* 0x000fea000383ffff */
.L_x_86:
[----:B------:R-:W-:Y:S07]  /*9aa0*/  MOV R0, UR4 ;  /* 0x0000000400007c02 */ /* 0x000fee0008000f00 */
.L_x_179:
[----:B-1----:R1:W2:Y:S02]  /*9ab0*/  SYNCS.PHASECHK.TRANS64.TRYWAIT P0, [R0+URZ+0x98], R20 ;  /* 0x00009814000075a7 */ /* 0x0022a400080011ff */
[----:B--2---:R-:W-:Y:S05]  /*9ac0*/  @!P0 NANOSLEEP.SYNCS 0x989680 ;  /* 0x009896800000895d */ /* 0x004fea0003900000 */
[----:B------:R-:W2:Y:S02]  /*9ad0*/  @!P0 SYNCS.PHASECHK.TRANS64 P0, [R0+URZ+0x98], R20 ;  /* 0x00009814000085a7 */ /* 0x000ea400080010ff */
[----:B--2---:R-:W-:Y:S05]  /*9ae0*/  @!P0 BRA `(.L_x_179) ;  /* 0xfffffffc00f08947 */ /* 0x004fea000383ffff */
[----:B------:R-:W-:Y:S05]  /*9af0*/  BRA `(.L_x_180) ;  /* 0xffffffb000307947 */ /* 0x000fea000383ffff */
.L_x_88:
[----:B------:R-:W-:-:S07]  /*9b00*/  MOV R0, UR4 ;  /* 0x0000000400007c02 */ /* 0x000fce0008000f00 */
.L_x_181:
[----:B-1----:R1:W3:Y:S02]  /*9b10*/  SYNCS.PHASECHK.TRANS64.TRYWAIT P0, [R0+URZ+0x80], R2 ;  /* 0x00008002000075a7 */ /* 0x0022e400080011ff */
[----:B---3--:R-:W-:Y:S05]  /*9b20*/  @!P0 NANOSLEEP.SYNCS 0x989680 ;  /* 0x009896800000895d */ /* 0x008fea0003900000 */
[----:B------:R-:W3:Y:S02]  /*9b30*/  @!P0 SYNCS.PHASECHK.TRANS64 P0, [R0+URZ+0x80], R2 ;  /* 0x00008002000085a7 */ /* 0x000ee400080010ff */
[----:B---3--:R-:W-:Y:S05]  /*9b40*/  @!P0 BRA `(.L_x_181) ;  /* 0xfffffffc00f08947 */ /* 0x008fea000383ffff */
[----:B------:R-:W-:Y:S05]  /*9b50*/  BRA `(.L_x_182) ;  /* 0xffffffb000a07947 */ /* 0x000fea000383ffff */
.L_x_89:
[----:B-1----:R-:W-:-:S07]  /*9b60*/  MOV R0, UR4 ;  /* 0x0000000400007c02 */ /* 0x002fce0008000f00 */
.L_x_183:
[----:B-1----:R1:W3:Y:S02]  /*9b70*/  SYNCS.PHASECHK.TRANS64.TRYWAIT P0, [R0+URZ+0x88], R2 ;  /* 0x00008802000075a7 */ /* 0x0022e400080011ff */
[----:B---3--:R-:W-:Y:S05]  /*9b80*/  @!P0 NANOSLEEP.SYNCS 0x989680 ;  /* 0x009896800000895d */ /* 0x008fea0003900000 */
[----:B------:R-:W3:Y:S02]  /*9b90*/  @!P0 SYNCS.PHASECHK.TRANS64 P0, [R0+URZ+0x88], R2 ;  /* 0x00008802000085a7 */ /* 0x000ee400080010ff */
[----:B---3--:R-:W-:Y:S05]  /*9ba0*/  @!P0 BRA `(.L_x_183) ;  /* 0xfffffffc00f08947 */ /* 0x008fea000383ffff */
[----:B------:R-:W-:Y:S05]  /*9bb0*/  BRA `(.L_x_184) ;  /* 0xffffffb000907947 */ /* 0x000fea000383ffff */
.L_x_90:
[----:B-1----:R-:W-:-:S07]  /*9bc0*/  MOV R0, UR4 ;  /* 0x0000000400007c02 */ /* 0x002fce0008000f00 */
.L_x_185:
[----:B-1----:R1:W3:Y:S02]  /*9bd0*/  SYNCS.PHASECHK.TRANS64.TRYWAIT P0, [R0+URZ+0x90], R2 ;  /* 0x00009002000075a7 */ /* 0x0022e400080011ff */
[----:B---3--:R-:W-:Y:S05]  /*9be0*/  @!P0 NANOSLEEP.SYNCS 0x989680 ;  /* 0x009896800000895d */ /* 0x008fea0003900000 */
[----:B------:R-:W3:Y:S02]  /*9bf0*/  @!P0 SYNCS.PHASECHK.TRANS64 P0, [R0+URZ+0x90], R2 ;  /* 0x00009002000085a7 */ /* 0x000ee400080010ff */
[----:B---3--:R-:W-:Y:S05]  /*9c00*/  @!P0 BRA `(.L_x_185) ;  /* 0xfffffffc00f08947 */ /* 0x008fea000383ffff */
[----:B------:R-:W-:Y:S05]  /*9c10*/  BRA `(.L_x_186) ;  /* 0xffffffb000807947 */ /* 0x000fea000383ffff */
.L_x_92:
[----:B--2---:R2:W4:Y:S02]  /*9c20*/  SYNCS.PHASECHK.TRANS64.TRYWAIT P0, [R0+URZ+0xb0], R2 ;  /* 0x0000b002000075a7 */ /* 0x00452400080011ff */
[----:B----4-:R-:W-:Y:S05]  /*9c30*/  @!P0 NANOSLEEP.SYNCS 0x989680 ;  /* 0x009896800000895d */ /* 0x010fea0003900000 */
[----:B------:R-:W4:Y:S02]  /*9c40*/  @!P0 SYNCS.PHASECHK.TRANS64 P0, [R0+URZ+0xb0], R2 ;  /* 0x0000b002000085a7 */ /* 0x000f2400080010ff */
[----:B----4-:R-:W-:Y:S05]  /*9c50*/  @!P0 BRA `(.L_x_92) ;  /* 0xfffffffc00f08947 */ /* 0x010fea000383ffff */
[----:B------:R-:W-:Y:S05]  /*9c60*/  BRA `(.L_x_187) ;  /* 0xffffffb400487947 */ /* 0x000fea000383ffff */
.L_x_103:
[----:B-1----:R-:W-:Y:S04]  /*9c70*/  MOV R2, UR48 ;  /* 0x0000003000027c02 */ /* 0x002fe80008000f00 */
[----:B------:R1:W3:Y:S03]  /*9c80*/  SYNCS.PHASECHK.TRANS64.TRYWAIT P1, [R2+URZ+0x60], R3 ;  /* 0x00006003020075a7 */ /* 0x0002e600080211ff */
[----:B---3--:R-:W-:Y:S05]  /*9c90*/  @!P1 NANOSLEEP.SYNCS 0x989680 ;  /* 0x009896800000995d */ /* 0x008fea0003900000 */
[----:B------:R-:W3:Y:S02]  /*9ca0*/  @!P1 SYNCS.PHASECHK.TRANS64 P1, [R2+URZ+0x60], R3 ;  /* 0x00006003020095a7 */ /* 0x000ee400080210ff */
[----:B---3--:R-:W-:Y:S05]  /*9cb0*/  @!P1 BRA `(.L_x_103) ;  /* 0xfffffffc00ec9947 */ /* 0x008fea000383ffff */
[----:B------:R-:W-:Y:S05]  /*9cc0*/  BRA `(.L_x_102) ;  /* 0xffffffc000547947 */ /* 0x000fea000383ffff */
.L_x_105:
[----:B-1----:R1:W4:Y:S02]  /*9cd0*/  SYNCS.PHASECHK.TRANS64.TRYWAIT P0, [R64+URZ+0xd0], R0 ;  /* 0x0000d000400075a7 */ /* 0x00232400080011ff */
[----:B----4-:R-:W-:Y:S05]  /*9ce0*/  @!P0 NANOSLEEP.SYNCS 0x989680 ;  /* 0x009896800000895d */ /* 0x010fea0003900000 */
[----:B------:R-:W4:Y:S02]  /*9cf0*/  @!P0 SYNCS.PHASECHK.TRANS64 P0, [R64+URZ+0xd0], R0 ;  /* 0x0000d000400085a7 */ /* 0x000f2400080010ff */
[----:B----4-:R-:W-:Y:S05]  /*9d00*/  @!P0 BRA `(.L_x_105) ;  /* 0xfffffffc00f08947 */ /* 0x010fea000383ffff */
[----:B------:R-:W-:Y:S05]  /*9d10*/  BRA `(.L_x_104) ;  /* 0xffffffc0007c7947 */ /* 0x000fea000383ffff */
.L_x_114:
[----:B--2---:R2:W4:Y:S02]  /*9d20*/  SYNCS.PHASECHK.TRANS64.TRYWAIT P0, [R2+URZ+0x60], R0 ;  /* 0x00006000020075a7 */ /* 0x00452400080011ff */
[----:B----4-:R-:W-:Y:S05]  /*9d30*/  @!P0 NANOSLEEP.SYNCS 0x989680 ;  /* 0x009896800000895d */ /* 0x010fea0003900000 */
[----:B------:R-:W4:Y:S02]  /*9d40*/  @!P0 SYNCS.PHASECHK.TRANS64 P0, [R2+URZ+0x60], R0 ;  /* 0x00006000020085a7 */ /* 0x000f2400080010ff */
[----:B----4-:R-:W-:Y:S05]  /*9d50*/  @!P0 BRA `(.L_x_114) ;  /* 0xfffffffc00f08947 */ /* 0x010fea000383ffff */
[----:B------:R-:W-:Y:S05]  /*9d60*/  BRA `(.L_x_113) ;  /* 0xffffffcc00587947 */ /* 0x000fea000383ffff */
.L_x_122:
[----:B--2---:R2:W4:Y:S02]  /*9d70*/  SYNCS.PHASECHK.TRANS64.TRYWAIT P0, [R0+URZ+0x60], R6 ;  /* 0x00006006000075a7 */ /* 0x00452400080011ff */
[----:B----4-:R-:W-:Y:S05]  /*9d80*/  @!P0 NANOSLEEP.SYNCS 0x989680 ;  /* 0x009896800000895d */ /* 0x010fea0003900000 */
[----:B------:R-:W4:Y:S02]  /*9d90*/  @!P0 SYNCS.PHASECHK.TRANS64 P0, [R0+URZ+0x60], R6 ;  /* 0x00006006000085a7 */ /* 0x000f2400080010ff */
[----:B----4-:R-:W-:Y:S05]  /*9da0*/  @!P0 BRA `(.L_x_122) ;  /* 0xfffffffc00f08947 */ /* 0x010fea000383ffff */
[----:B------:R-:W-:Y:S05]  /*9db0*/  BRA `(.L_x_121) ;  /* 0xffffffd800587947 */ /* 0x000fea000383ffff */
.L_x_130:
[----:B--2---:R2:W4:Y:S02]  /*9dc0*/  SYNCS.PHASECHK.TRANS64.TRYWAIT P0, [R0+URZ+0x60], R5 ;  /* 0x00006005000075a7 */ /* 0x00452400080011ff */
[----:B----4-:R-:W-:Y:S05]  /*9dd0*/  @!P0 NANOSLEEP.SYNCS 0x989680 ;  /* 0x009896800000895d */ /* 0x010fea0003900000 */
[----:B------:R-:W4:Y:S02]  /*9de0*/  @!P0 SYNCS.PHASECHK.TRANS64 P0, [R0+URZ+0x60], R5 ;  /* 0x00006005000085a7 */ /* 0x000f2400080010ff */
[----:B----4-:R-:W-:Y:S05]  /*9df0*/  @!P0 BRA `(.L_x_130) ;  /* 0xfffffffc00f08947 */ /* 0x010fea000383ffff */
[----:B------:R-:W-:Y:S05]  /*9e00*/  BRA `(.L_x_129) ;  /* 0xffffffe400587947 */ /* 0x000fea000383ffff */
        .weak           $__internal_0_$__cuda_sm10x_tcgen05_guardrail_trap_col_being_dealloced_not_returned_by_alloc
        .type           $__internal_0_$__cuda_sm10x_tcgen05_guardrail_trap_col_being_dealloced_not_returned_by_alloc,@function
        .size           $__internal_0_$__cuda_sm10x_tcgen05_guardrail_trap_col_being_dealloced_not_returned_by_alloc,($__internal_1_$__cuda_sm10x_tcgen05_guardrail_trap_phase_invalid_during_alloc - $__internal_0_$__cuda_sm10x_tcgen05_guardrail_trap_col_being_dealloced_not_returned_by_alloc)
$__internal_0_$__cuda_sm10x_tcgen05_guardrail_trap_col_being_dealloced_not_returned_by_alloc:
[----:B------:R-:W-:Y:S05]  /*9e10*/  BPT.TRAP 0x1 ;  /* 0x000000040000795c */ /* 0x000fea0000300000 */
[----:B------:R-:W-:-:S04]  /*9e20*/  HFMA2 R3, -RZ, RZ, 0, 0 ;  /* 0x00000000ff037431 */ /* 0x000fc800000001ff */
[----:B------:R-:W-:Y:S05]  /*9e30*/  RET.REL.NODEC R2 `(_ZN7cutlass13device_kernelINS_4gemm6kernel13GemmUniversalIN4cute5tupleIJiiiiEEENS1_10collective13CollectiveMmaINS1_35MainloopSm100TmaUmmaWarpSpecializedILi6ELi2ELi4ENS5_IJNS4_1CILi1EEENSA_ILi4EEESB_EEEEENS5_IJNSA_ILi128EEESF_NSA_ILi64EEEEEENS_6half_tENS5_IJSB_llEEESI_NS5_IJlSB_lEEENS4_8TiledMMAINS4_8MMA_AtomIJNS4_20SM100_MMA_F16BF16_SSISI_SI_fLi128ELi128ELNS4_4UMMA5MajorE1ELSP_0ELNSO_7ScaleInE0ELSQ_0EEEEEENS4_6LayoutINS5_IJSB_SB_SB_EEENS5_IJNSA_ILi0EEESV_SV_EEEEENS5_IJNS4_10UnderscoreESY_SY_EEEEENS4_23SM90_TMA_LOAD_MULTICASTENS4_14ComposedLayoutINS4_7SwizzleILi3ELi4ELi3EEENS4_18smem_ptr_flag_bitsILi16EEENST_INS5_IJSG_NSA_ILi8EEEEEENS5_IJSB_SG_EEEEEEEvNS4_8identityENS4_13SM90_TMA_LOADENS12_IS14_S16_NST_INS5_IJS17_SG_EEENS5_IJSG_SB_EEEEEEEvS1C_EENS_8epilogue10collective18CollectiveEpilogueINS1J_23Sm100TmaWarpSpecializedILi4ELi2ELi32ELb1ELb0EEEJSH_NS5_IJNST_ISF_SB_EENST_INSA_ILi32EEESB_EEEEESI_SK_SI_SK_NS1J_6fusion15FusionCallbacksIS1N_NS1S_17LinearCombinationISI_fSI_fLNS_15FloatRoundStyleE2EEESH_S1R_JEEENS4_5SM1004TMEM4LOAD26SM100_TMEM_LOAD_32dp32b32xES1D_NS12_INS13_ILi2ELi4ELi3EEES16_NST_INS5_IJS17_S1P_EEENS5_IJS1P_SB_EEEEEEENS4_39AutoVectorizingCopyWithAssumedAlignmentILi128EEENS4_14SM90_TMA_STOREES26_S28_S28_EEEvvEEEEvNT_6ParamsE) ;  /* 0xffffff6002707950 */ /* 0x000fea0003c3ffff */
        .weak           $__internal_1_$__cuda_sm10x_tcgen05_guardrail_trap_phase_invalid_during_alloc
        .type           $__internal_1_$__cuda_sm10x_tcgen05_guardrail_trap_phase_invalid_during_alloc,@function
        .size           $__internal_1_$__cuda_sm10x_tcgen05_guardrail_trap_phase_invalid_during_alloc,($__internal_2_$__cuda_sm10x_tcgen05_guardrail_trap_unallocated_columns_being_dealloced - $__internal_1_$__cuda_sm10x_tcgen05_guardrail_trap_phase_invalid_during_alloc)
$__internal_1_$__cuda_sm10x_tcgen05_guardrail_trap_phase_invalid_during_alloc:
[----:B------:R-:W-:Y:S05]  /*9e40*/  BPT.TRAP 0x1 ;  /* 0x000000040000795c */ /* 0x000fea0000300000 */
[----:B------:R-:W-:-:S04]  /*9e50*/  MOV R3, 0x0 ;  /* 0x0000000000037802 */ /* 0x000fc80000000f00 */
[----:B------:R-:W-:Y:S05]  /*9e60*/  RET.REL.NODEC R2 `(_ZN7cutlass13device_kernelINS_4gemm6kernel13GemmUniversalIN4cute5tupleIJiiiiEEENS1_10collective13CollectiveMmaINS1_35MainloopSm100TmaUmmaWarpSpecializedILi6ELi2ELi4ENS5_IJNS4_1CILi1EEENSA_ILi4EEESB_EEEEENS5_IJNSA_ILi128EEESF_NSA_ILi64EEEEEENS_6half_tENS5_IJSB_llEEESI_NS5_IJlSB_lEEENS4_8TiledMMAINS4_8MMA_AtomIJNS4_20SM100_MMA_F16BF16_SSISI_SI_fLi128ELi128ELNS4_4UMMA5MajorE1ELSP_0ELNSO_7ScaleInE0ELSQ_0EEEEEENS4_6LayoutINS5_IJSB_SB_SB_EEENS5_IJNSA_ILi0EEESV_SV_EEEEENS5_IJNS4_10UnderscoreESY_SY_EEEEENS4_23SM90_TMA_LOAD_MULTICASTENS4_14ComposedLayoutINS4_7SwizzleILi3ELi4ELi3EEENS4_18smem_ptr_flag_bitsILi16EEENST_INS5_IJSG_NSA_ILi8EEEEEENS5_IJSB_SG_EEEEEEEvNS4_8identityENS4_13SM90_TMA_LOADENS12_IS14_S16_NST_INS5_IJS17_SG_EEENS5_IJSG_SB_EEEEEEEvS1C_EENS_8epilogue10collective18CollectiveEpilogueINS1J_23Sm100TmaWarpSpecializedILi4ELi2ELi32ELb1ELb0EEEJSH_NS5_IJNST_ISF_SB_EENST_INSA_ILi32EEESB_EEEEESI_SK_SI_SK_NS1J_6fusion15FusionCallbacksIS1N_NS1S_17LinearCombinationISI_fSI_fLNS_15FloatRoundStyleE2EEESH_S1R_JEEENS4_5SM1004TMEM4LOAD26SM100_TMEM_LOAD_32dp32b32xES1D_NS12_INS13_ILi2ELi4ELi3EEES16_NST_INS5_IJS17_S1P_EEENS5_IJS1P_SB_EEEEEEENS4_39AutoVectorizingCopyWithAssumedAlignmentILi128EEENS4_14SM90_TMA_STOREES26_S28_S28_EEEvvEEEEvNT_6ParamsE) ;  /* 0xffffff6002647950 */ /* 0x000fea0003c3ffff */
        .weak           $__internal_2_$__cuda_sm10x_tcgen05_guardrail_trap_unallocated_columns_being_dealloced
        .type           $__internal_2_$__cuda_sm10x_tcgen05_guardrail_trap_unallocated_columns_being_dealloced,@function
        .size           $__internal_2_$__cuda_sm10x_tcgen05_guardrail_trap_unallocated_columns_being_dealloced,(.L_x_189 - $__internal_2_$__cuda_sm10x_tcgen05_guardrail_trap_unallocated_columns_being_dealloced)
$__internal_2_$__cuda_sm10x_tcgen05_guardrail_trap_unallocated_columns_being_dealloced:
[----:B------:R-:W-:Y:S05]  /*9e70*/  BPT.TRAP 0x1 ;  /* 0x000000040000795c */ /* 0x000fea0000300000 */
[----:B------:R-:W-:-:S04]  /*9e80*/  HFMA2 R3, -RZ, RZ, 0, 0 ;  /* 0x00000000ff037431 */ /* 0x000fc800000001ff */
[----:B------:R-:W-:Y:S05]  /*9e90*/  RET.REL.NODEC R2 `(_ZN7cutlass13device_kernelINS_4gemm6kernel13GemmUniversalIN4cute5tupleIJiiiiEEENS1_10collective13CollectiveMmaINS1_35MainloopSm100TmaUmmaWarpSpecializedILi6ELi2ELi4ENS5_IJNS4_1CILi1EEENSA_ILi4EEESB_EEEEENS5_IJNSA_ILi128EEESF_NSA_ILi64EEEEEENS_6half_tENS5_IJSB_llEEESI_NS5_IJlSB_lEEENS4_8TiledMMAINS4_8MMA_AtomIJNS4_20SM100_MMA_F16BF16_SSISI_SI_fLi128ELi128ELNS4_4UMMA5MajorE1ELSP_0ELNSO_7ScaleInE0ELSQ_0EEEEEENS4_6LayoutINS5_IJSB_SB_SB_EEENS5_IJNSA_ILi0EEESV_SV_EEEEENS5_IJNS4_10UnderscoreESY_SY_EEEEENS4_23SM90_TMA_LOAD_MULTICASTENS4_14ComposedLayoutINS4_7SwizzleILi3ELi4ELi3EEENS4_18smem_ptr_flag_bitsILi16EEENST_INS5_IJSG_NSA_ILi8EEEEEENS5_IJSB_SG_EEEEEEEvNS4_8identityENS4_13SM90_TMA_LOADENS12_IS14_S16_NST_INS5_IJS17_SG_EEENS5_IJSG_SB_EEEEEEEvS1C_EENS_8epilogue10collective18CollectiveEpilogueINS1J_23Sm100TmaWarpSpecializedILi4ELi2ELi32ELb1ELb0EEEJSH_NS5_IJNST_ISF_SB_EENST_INSA_ILi32EEESB_EEEEESI_SK_SI_SK_NS1J_6fusion15FusionCallbacksIS1N_NS1S_17LinearCombinationISI_fSI_fLNS_15FloatRoundStyleE2EEESH_S1R_JEEENS4_5SM1004TMEM4LOAD26SM100_TMEM_LOAD_32dp32b32xES1D_NS12_INS13_ILi2ELi4ELi3EEES16_NST_INS5_IJS17_S1P_EEENS5_IJS1P_SB_EEEEEEENS4_39AutoVectorizingCopyWithAssumedAlignmentILi128EEENS4_14SM90_TMA_STOREES26_S28_S28_EEEvvEEEEvNT_6ParamsE) ;  /* 0xffffff6002587950 */ /* 0x000fea0003c3ffff */
.L_x_188:
[----:B------:R-:W-:-:S00]  /*9ea0*/  BRA `(.L_x_188) ;  /* 0xfffffffc00fc7947 */ /* 0x000fc0000383ffff */
[----:B------:R-:W-:-:S00]  /*9eb0*/  NOP ;  /* 0x0000000000007918 */ /* 0x000fc00000000000 */
        /* <DEDUP_REMOVED lines=12> */
.L_x_189:


//--------------------- .nv.global.init           --------------------------
	.section	.nv.global.init,"aw",@progbits
.nv.global.init:
	.type		$str$27,@object
	.size		$str$27,($str$28 - $str$27)
$str$27:
        /*0000*/ 	.byte	0x28, 0x61, 0x64, 0x64, 0x72, 0x65, 0x73, 0x73, 0x20, 0x26, 0x20, 0x6d, 0x61, 0x73, 0x6b, 0x29
        /*0010*/ 	.byte	0x20, 0x3d, 0x3d, 0x20, 0x30, 0x00
	.type		$str$28,@object
	.size		$str$28,($str$26 - $str$28)
$str$28:
        /*0016*/ 	.byte	0x2f, 0x74, 0x6d, 0x70, 0x2f, 0x63, 0x75, 0x74, 0x6c, 0x61, 0x73, 0x73, 0x5f, 0x73, 0x77, 0x65
        /*0026*/ 	.byte	0x65, 0x70, 0x5f, 0x73, 0x72, 0x63, 0x2f, 0x69, 0x6e, 0x63, 0x6c, 0x75, 0x64, 0x65, 0x2f, 0x63
        /*0036*/ 	.byte	0x75, 0x74, 0x65, 0x2f, 0x70, 0x6f, 0x69, 0x6e, 0x74, 0x65, 0x72, 0x5f, 0x66, 0x6c, 0x61, 0x67
        /*0046*/ 	.byte	0x67, 0x65, 0x64, 0x2e, 0x68, 0x70, 0x70, 0x00
	.type		$str$26,@object
	.size		$str$26,($str$25 - $str$26)
$str$26:
        /*004e*/ 	.byte	0x2f, 0x74, 0x6d, 0x70, 0x2f, 0x63, 0x75, 0x74, 0x6c, 0x61, 0x73, 0x73, 0x5f, 0x73, 0x77, 0x65
        /*005e*/ 	.byte	0x65, 0x70, 0x5f, 0x73, 0x72, 0x63, 0x2f, 0x69, 0x6e, 0x63, 0x6c, 0x75, 0x64, 0x65, 0x2f, 0x63
        /*006e*/ 	.byte	0x75, 0x74, 0x65, 0x2f, 0x61, 0x74, 0x6f, 0x6d, 0x2f, 0x63, 0x6f, 0x70, 0x79, 0x5f, 0x74, 0x72
        /*007e*/ 	.byte	0x61, 0x69, 0x74, 0x73, 0x5f, 0x73, 0x6d, 0x31, 0x30, 0x30, 0x2e, 0x68, 0x70, 0x70, 0x00
	.type		$str$25,@object
	.size		$str$25,(__unnamed_1 - $str$25)
$str$25:
        /*008d*/ 	.byte	0x28, 0x28, 0x75, 0x69, 0x6e, 0x74, 0x33, 0x32, 0x5f, 0x74, 0x28, 0x74, 0x68, 0x72, 0x65, 0x61
        /*009d*/ 	.byte	0x64, 0x49, 0x64, 0x78, 0x2e, 0x78, 0x29, 0x20, 0x2f, 0x20, 0x33, 0x32, 0x29, 0x20, 0x25, 0x20
        /*00ad*/ 	.byte	0x34, 0x29, 0x20, 0x3d, 0x3d, 0x20, 0x28, 0x28, 0x28, 0x74, 0x6d, 0x65, 0x6d, 0x5f, 0x61, 0x64
        /*00bd*/ 	.byte	0x64, 0x72, 0x20, 0x3e, 0x3e, 0x20, 0x31, 0x36, 0x29, 0x20, 0x2f, 0x20, 0x33, 0x32, 0x29, 0x20
        /*00cd*/ 	.byte	0x25, 0x20, 0x34, 0x29, 0x00
	.type		__unnamed_1,@object
	.size		__unnamed_1,(__unnamed_2 - __unnamed_1)
__unnamed_1:
        /*00d2*/ 	.byte	0x61, 0x75, 0x74, 0x6f, 0x20, 0x63, 0x75, 0x74, 0x65, 0x3a, 0x3a, 0x61, 0x73, 0x5f, 0x70, 0x6f
        /* <DEDUP_REMOVED lines=24> */
        /*0262*/ 	.byte	0x3e, 0x3e, 0x3e, 0x3e, 0x5d, 0x00
	.type		__unnamed_2,@object
	.size		__unnamed_2,(.L_2 - __unnamed_2)
__unnamed_2:
        /* <DEDUP_REMOVED lines=42> */
        /*0508*/ 	.byte	0x3e, 0x3e, 0x5d, 0x00
.L_2:


//--------------------- .nv.shared._ZN7cutlass13device_kernelINS_4gemm6kernel13GemmUniversalIN4cute5tupleIJiiiiEEENS1_10collective13CollectiveMmaINS1_35MainloopSm100TmaUmmaWarpSpecializedILi6ELi2ELi4ENS5_IJNS4_1CILi1EEENSA_ILi4EEESB_EEEEENS5_IJNSA_ILi128EEESF_NSA_ILi64EEEEEENS_6half_tENS5_IJSB_llEEESI_NS5_IJlSB_lEEENS4_8TiledMMAINS4_8MMA_AtomIJNS4_20SM100_MMA_F16BF16_SSISI_SI_fLi128ELi128ELNS4_4UMMA5MajorE1ELSP_0ELNSO_7ScaleInE0ELSQ_0EEEEEENS4_6LayoutINS5_IJSB_SB_SB_EEENS5_IJNSA_ILi0EEESV_SV_EEEEENS5_IJNS4_10UnderscoreESY_SY_EEEEENS4_23SM90_TMA_LOAD_MULTICASTENS4_14ComposedLayoutINS4_7SwizzleILi3ELi4ELi3EEENS4_18smem_ptr_flag_bitsILi16EEENST_INS5_IJSG_NSA_ILi8EEEEEENS5_IJSB_SG_EEEEEEEvNS4_8identityENS4_13SM90_TMA_LOADENS12_IS14_S16_NST_INS5_IJS17_SG_EEENS5_IJSG_SB_EEEEEEEvS1C_EENS_8epilogue10collective18CollectiveEpilogueINS1J_23Sm100TmaWarpSpecializedILi4ELi2ELi32ELb1ELb0EEEJSH_NS5_IJNST_ISF_SB_EENST_INSA_ILi32EEESB_EEEEESI_SK_SI_SK_NS1J_6fusion15FusionCallbacksIS1N_NS1S_17LinearCombinationISI_fSI_fLNS_15FloatRoundStyleE2EEESH_S1R_JEEENS4_5SM1004TMEM4LOAD26SM100_TMEM_LOAD_32dp32b32xES1D_NS12_INS13_ILi2ELi4ELi3EEES16_NST_INS5_IJS17_S1P_EEENS5_IJS1P_SB_EEEEEEENS4_39AutoVectorizingCopyWithAssumedAlignmentILi128EEENS4_14SM90_TMA_STOREES26_S28_S28_EEEvvEEEEvNT_6ParamsE --------------------------
	.section	.nv.shared._ZN7cutlass13device_kernelINS_4gemm6kernel13GemmUniversalIN4cute5tupleIJiiiiEEENS1_10collective13CollectiveMmaINS1_35MainloopSm100TmaUmmaWarpSpecializedILi6ELi2ELi4ENS5_IJNS4_1CILi1EEENSA_ILi4EEESB_EEEEENS5_IJNSA_ILi128EEESF_NSA_ILi64EEEEEENS_6half_tENS5_IJSB_llEEESI_NS5_IJlSB_lEEENS4_8TiledMMAINS4_8MMA_AtomIJNS4_20SM100_MMA_F16BF16_SSISI_SI_fLi128ELi128ELNS4_4UMMA5MajorE1ELSP_0ELNSO_7ScaleInE0ELSQ_0EEEEEENS4_6LayoutINS5_IJSB_SB_SB_EEENS5_IJNSA_ILi0EEESV_SV_EEEEENS5_IJNS4_10UnderscoreESY_SY_EEEEENS4_23SM90_TMA_LOAD_MULTICASTENS4_14ComposedLayoutINS4_7SwizzleILi3ELi4ELi3EEENS4_18smem_ptr_flag_bitsILi16EEENST_INS5_IJSG_NSA_ILi8EEEEEENS5_IJSB_SG_EEEEEEEvNS4_8identityENS4_13SM90_TMA_LOADENS12_IS14_S16_NST_INS5_IJS17_SG_EEENS5_IJSG_SB_EEEEEEEvS1C_EENS_8epilogue10collective18CollectiveEpilogueINS1J_23Sm100TmaWarpSpecializedILi4ELi2ELi32ELb1ELb0EEEJSH_NS5_IJNST_ISF_SB_EENST_INSA_ILi32EEESB_EEEEESI_SK_SI_SK_NS1J_6fusion15FusionCallbacksIS1N_NS1S_17LinearCombinationISI_fSI_fLNS_15FloatRoundStyleE2EEESH_S1R_JEEENS4_5SM1004TMEM4LOAD26SM100_TMEM_LOAD_32dp32b32xES1D_NS12_INS13_ILi2ELi4ELi3EEES16_NST_INS5_IJS17_S1P_EEENS5_IJS1P_SB_EEEEEEENS4_39AutoVectorizingCopyWithAssumedAlignmentILi128EEENS4_14SM90_TMA_STOREES26_S28_S28_EEEvvEEEEvNT_6ParamsE,"aw",@nobits
	.sectionflags	@""
	.align	16
	.zero		1024


//--------------------- .nv.shared.reserved.0     --------------------------
	.section	.nv.shared.reserved.0,"aw",@nobits
	.weak		__nv_reservedSMEM_offset_0_alias
	.size		__nv_reservedSMEM_offset_0_alias, 0, 64
	.other		__nv_reservedSMEM_offset_0_alias,@"STO_CUDA_RESERVED_SHARED STV_DEFAULT"
__nv_reservedSMEM_offset_0_alias:
	.zero		0
.nv.shared.reserved.0:
	.zero		64
	.weak		__nv_reservedSMEM_tcgen05_partition
	.type		__nv_reservedSMEM_tcgen05_partition,@object
	.size		__nv_reservedSMEM_tcgen05_partition,(.L_0 - __nv_reservedSMEM_tcgen05_partition)
__nv_reservedSMEM_tcgen05_partition:
	.zero		32
.L_0:


//--------------------- .nv.global                --------------------------
	.section	.nv.global,"aw",@nobits
.nv.global:
	.type		_ZN40_INTERNAL_33918e01_4_k_cu_377d0da0_330904cute1_E,@object
	.size		_ZN40_INTERNAL_33918e01_4_k_cu_377d0da0_330904cute1_E,(_ZN40_INTERNAL_33918e01_4_k_cu_377d0da0_330904cuda3std3__45__cpo6cbeginE - _ZN40_INTERNAL_33918e01_4_k_cu_377d0da0_330904cute1_E)
_ZN40_INTERNAL_33918e01_4_k_cu_377d0da0_330904cute1_E:
	.zero		1
	.type		_ZN40_INTERNAL_33918e01_4_k_cu_377d0da0_330904cuda3std3__45__cpo6cbeginE,@object
	.size		_ZN40_INTERNAL_33918e01_4_k_cu_377d0da0_330904cuda3std3__45__cpo6cbeginE,(_ZN40_INTERNAL_33918e01_4_k_cu_377d0da0_330904cuda3std3__48in_placeE - _ZN40_INTERNAL_33918e01_4_k_cu_377d0da0_330904cuda3std3__45__cpo6cbeginE)
_ZN40_INTERNAL_33918e01_4_k_cu_377d0da0_330904cuda3std3__45__cpo6cbeginE:
	.zero		1
	.type		_ZN40_INTERNAL_33918e01_4_k_cu_377d0da0_330904cuda3std3__48in_placeE,@object
	.size		_ZN40_INTERNAL_33918e01_4_k_cu_377d0da0_330904cuda3std3__48in_placeE,(_ZN40_INTERNAL_33918e01_4_k_cu_377d0da0_330904cuda3std6ranges3__45__cpo9iter_moveE - _ZN40_INTERNAL_33918e01_4_k_cu_377d0da0_330904cuda3std3__48in_placeE)
_ZN40_INTERNAL_33918e01_4_k_cu_377d0da0_330904cuda3std3__48in_placeE:
	.zero		1
	.type		_ZN40_INTERNAL_33918e01_4_k_cu_377d0da0_330904cuda3std6ranges3__45__cpo9iter_moveE,@object
	.size		_ZN40_INTERNAL_33918e01_4_k_cu_377d0da0_330904cuda3std6ranges3__45__cpo9iter_moveE,(_ZN40_INTERNAL_33918e01_4_k_cu_377d0da0_330904cuda3std3__45__cpo5beginE - _ZN40_INTERNAL_33918e01_4_k_cu_377d0da0_330904cuda3std6ranges3__45__cpo9iter_moveE)
_ZN40_INTERNAL_33918e01_4_k_cu_377d0da0_330904cuda3std6ranges3__45__cpo9iter_moveE:
	.zero		1
	.type		_ZN40_INTERNAL_33918e01_4_k_cu_377d0da0_330904cuda3std3__45__cpo5beginE,@object
	.size		_ZN40_INTERNAL_33918e01_4_k_cu_377d0da0_330904cuda3std3__45__cpo5beginE,(_ZN40_INTERNAL_33918e01_4_k_cu_377d0da0_330904cuda3std3__442_GLOBAL__N__33918e01_4_k_cu_377d0da0_330906ignoreE - _ZN40_INTERNAL_33918e01_4_k_cu_377d0da0_330904cuda3std3__45__cpo5beginE)
_ZN40_INTERNAL_33918e01_4_k_cu_377d0da0_330904cuda3std3__45__cpo5beginE:
	.zero		1
	.type		_ZN40_INTERNAL_33918e01_4_k_cu_377d0da0_330904cuda3std3__442_GLOBAL__N__33918e01_4_k_cu_377d0da0_330906ignoreE,@object
	.size		_ZN40_INTERNAL_33918e01_4_k_cu_377d0da0_330904cuda3std3__442_GLOBAL__N__33918e01_4_k_cu_377d0da0_330906ignoreE,(_ZN40_INTERNAL_33918e01_4_k_cu_377d0da0_330904cute7productE - _ZN40_INTERNAL_33918e01_4_k_cu_377d0da0_330904cuda3std3__442_GLOBAL__N__33918e01_4_k_cu_377d0da0_330906ignoreE)
_ZN40_INTERNAL_33918e01_4_k_cu_377d0da0_330904cuda3std3__442_GLOBAL__N__33918e01_4_k_cu_377d0da0_330906ignoreE:
	.zero		1
	.type		_ZN40_INTERNAL_33918e01_4_k_cu_377d0da0_330904cute7productE,@object
	.size		_ZN40_INTERNAL_33918e01_4_k_cu_377d0da0_330904cute7productE,(_ZN40_INTERNAL_33918e01_4_k_cu_377d0da0_330904cuda3std3__45__cpo3endE - _ZN40_INTERNAL_33918e01_4_k_cu_377d0da0_330904cute7productE)
_ZN40_INTERNAL_33918e01_4_k_cu_377d0da0_330904cute7productE:
	.zero		1
	.type		_ZN40_INTERNAL_33918e01_4_k_cu_377d0da0_330904cuda3std3__45__cpo3endE,@object
	.size		_ZN40_INTERNAL_33918e01_4_k_cu_377d0da0_330904cuda3std3__45__cpo3endE,(_ZN40_INTERNAL_33918e01_4_k_cu_377d0da0_330904cuda3std3__419piecewise_constructE - _ZN40_INTERNAL_33918e01_4_k_cu_377d0da0_330904cuda3std3__45__cpo3endE)
_ZN40_INTERNAL_33918e01_4_k_cu_377d0da0_330904cuda3std3__45__cpo3endE:
	.zero		1
	.type		_ZN40_INTERNAL_33918e01_4_k_cu_377d0da0_330904cuda3std3__419piecewise_constructE,@object
	.size		_ZN40_INTERNAL_33918e01_4_k_cu_377d0da0_330904cuda3std3__419piecewise_constructE,(_ZN40_INTERNAL_33918e01_4_k_cu_377d0da0_330904cuda3std3__45__cpo4cendE - _ZN40_INTERNAL_33918e01_4_k_cu_377d0da0_330904cuda3std3__419piecewise_constructE)
_ZN40_INTERNAL_33918e01_4_k_cu_377d0da0_330904cuda3std3__419piecewise_constructE:
	.zero		1
	.type		_ZN40_INTERNAL_33918e01_4_k_cu_377d0da0_330904cuda3std3__45__cpo4cendE,@object
	.size		_ZN40_INTERNAL_33918e01_4_k_cu_377d0da0_330904cuda3std3__45__cpo4cendE,(_ZN40_INTERNAL_33918e01_4_k_cu_377d0da0_330904cuda3std6ranges3__45__cpo4swapE - _ZN40_INTERNAL_33918e01_4_k_cu_377d0da0_330904cuda3std3__45__cpo4cendE)
_ZN40_INTERNAL_33918e01_4_k_cu_377d0da0_330904cuda3std3__45__cpo4cendE:
	.zero		1
	.type		_ZN40_INTERNAL_33918e01_4_k_cu_377d0da0_330904cuda3std6ranges3__45__cpo4swapE,@object
	.size		_ZN40_INTERNAL_33918e01_4_k_cu_377d0da0_330904cuda3std6ranges3__45__cpo4swapE,(.L_10 - _ZN40_INTERNAL_33918e01_4_k_cu_377d0da0_330904cuda3std6ranges3__45__cpo4swapE)
_ZN40_INTERNAL_33918e01_4_k_cu_377d0da0_330904cuda3std6ranges3__45__cpo4swapE:
	.zero		1
.L_10:


//--------------------- .nv.constant0._ZN7cutlass13device_kernelINS_4gemm6kernel13GemmUniversalIN4cute5tupleIJiiiiEEENS1_10collective13CollectiveMmaINS1_35MainloopSm100TmaUmmaWarpSpecializedILi6ELi2ELi4ENS5_IJNS4_1CILi1EEENSA_ILi4EEESB_EEEEENS5_IJNSA_ILi128EEESF_NSA_ILi64EEEEEENS_6half_tENS5_IJSB_llEEESI_NS5_IJlSB_lEEENS4_8TiledMMAINS4_8MMA_AtomIJNS4_20SM100_MMA_F16BF16_SSISI_SI_fLi128ELi128ELNS4_4UMMA5MajorE1ELSP_0ELNSO_7ScaleInE0ELSQ_0EEEEEENS4_6LayoutINS5_IJSB_SB_SB_EEENS5_IJNSA_ILi0EEESV_SV_EEEEENS5_IJNS4_10UnderscoreESY_SY_EEEEENS4_23SM90_TMA_LOAD_MULTICASTENS4_14ComposedLayoutINS4_7SwizzleILi3ELi4ELi3EEENS4_18smem_ptr_flag_bitsILi16EEENST_INS5_IJSG_NSA_ILi8EEEEEENS5_IJSB_SG_EEEEEEEvNS4_8identityENS4_13SM90_TMA_LOADENS12_IS14_S16_NST_INS5_IJS17_SG_EEENS5_IJSG_SB_EEEEEEEvS1C_EENS_8epilogue10collective18CollectiveEpilogueINS1J_23Sm100TmaWarpSpecializedILi4ELi2ELi32ELb1ELb0EEEJSH_NS5_IJNST_ISF_SB_EENST_INSA_ILi32EEESB_EEEEESI_SK_SI_SK_NS1J_6fusion15FusionCallbacksIS1N_NS1S_17LinearCombinationISI_fSI_fLNS_15FloatRoundStyleE2EEESH_S1R_JEEENS4_5SM1004TMEM4LOAD26SM100_TMEM_LOAD_32dp32b32xES1D_NS12_INS13_ILi2ELi4ELi3EEES16_NST_INS5_IJS17_S1P_EEENS5_IJS1P_SB_EEEEEEENS4_39AutoVectorizingCopyWithAssumedAlignmentILi128EEENS4_14SM90_TMA_STOREES26_S28_S28_EEEvvEEEEvNT_6ParamsE --------------------------
	.section	.nv.constant0._ZN7cutlass13device_kernelINS_4gemm6kernel13GemmUniversalIN4cute5tupleIJiiiiEEENS1_10collective13CollectiveMmaINS1_35MainloopSm100TmaUmmaWarpSpecializedILi6ELi2ELi4ENS5_IJNS4_1CILi1EEENSA_ILi4EEESB_EEEEENS5_IJNSA_ILi128EEESF_NSA_ILi64EEEEEENS_6half_tENS5_IJSB_llEEESI_NS5_IJlSB_lEEENS4_8TiledMMAINS4_8MMA_AtomIJNS4_20SM100_MMA_F16BF16_SSISI_SI_fLi128ELi128ELNS4_4UMMA5MajorE1ELSP_0ELNSO_7ScaleInE0ELSQ_0EEEEEENS4_6LayoutINS5_IJSB_SB_SB_EEENS5_IJNSA_ILi0EEESV_SV_EEEEENS5_IJNS4_10UnderscoreESY_SY_EEEEENS4_23SM90_TMA_LOAD_MULTICASTENS4_14ComposedLayoutINS4_7SwizzleILi3ELi4ELi3EEENS4_18smem_ptr_flag_bitsILi16EEENST_INS5_IJSG_NSA_ILi8EEEEEENS5_IJSB_SG_EEEEEEEvNS4_8identityENS4_13SM90_TMA_LOADENS12_IS14_S16_NST_INS5_IJS17_SG_EEENS5_IJSG_SB_EEEEEEEvS1C_EENS_8epilogue10collective18CollectiveEpilogueINS1J_23Sm100TmaWarpSpecializedILi4ELi2ELi32ELb1ELb0EEEJSH_NS5_IJNST_ISF_SB_EENST_INSA_ILi32EEESB_EEEEESI_SK_SI_SK_NS1J_6fusion15FusionCallbacksIS1N_NS1S_17LinearCombinationISI_fSI_fLNS_15FloatRoundStyleE2EEESH_S1R_JEEENS4_5SM1004TMEM4LOAD26SM100_TMEM_LOAD_32dp32b32xES1D_NS12_INS13_ILi2ELi4ELi3EEES16_NST_INS5_IJS17_S1P_EEENS5_IJS1P_SB_EEEEEEENS4_39AutoVectorizingCopyWithAssumedAlignmentILi128EEENS4_14SM90_TMA_STOREES26_S28_S28_EEEvvEEEEvNT_6ParamsE,"a",@progbits
	.sectionflags	@""
	.align	4
.nv.constant0._ZN7cutlass13device_kernelINS_4gemm6kernel13GemmUniversalIN4cute5tupleIJiiiiEEENS1_10collective13CollectiveMmaINS1_35MainloopSm100TmaUmmaWarpSpecializedILi6ELi2ELi4ENS5_IJNS4_1CILi1EEENSA_ILi4EEESB_EEEEENS5_IJNSA_ILi128EEESF_NSA_ILi64EEEEEENS_6half_tENS5_IJSB_llEEESI_NS5_IJlSB_lEEENS4_8TiledMMAINS4_8MMA_AtomIJNS4_20SM100_MMA_F16BF16_SSISI_SI_fLi128ELi128ELNS4_4UMMA5MajorE1ELSP_0ELNSO_7ScaleInE0ELSQ_0EEEEEENS4_6LayoutINS5_IJSB_SB_SB_EEENS5_IJNSA_ILi0EEESV_SV_EEEEENS5_IJNS4_10UnderscoreESY_SY_EEEEENS4_23SM90_TMA_LOAD_MULTICASTENS4_14ComposedLayoutINS4_7SwizzleILi3ELi4ELi3EEENS4_18smem_ptr_flag_bitsILi16EEENST_INS5_IJSG_NSA_ILi8EEEEEENS5_IJSB_SG_EEEEEEEvNS4_8identityENS4_13SM90_TMA_LOADENS12_IS14_S16_NST_INS5_IJS17_SG_EEENS5_IJSG_SB_EEEEEEEvS1C_EENS_8epilogue10collective18CollectiveEpilogueINS1J_23Sm100TmaWarpSpecializedILi4ELi2ELi32ELb1ELb0EEEJSH_NS5_IJNST_ISF_SB_EENST_INSA_ILi32EEESB_EEEEESI_SK_SI_SK_NS1J_6fusion15FusionCallbacksIS1N_NS1S_17LinearCombinationISI_fSI_fLNS_15FloatRoundStyleE2EEESH_S1R_JEEENS4_5SM1004TMEM4LOAD26SM100_TMEM_LOAD_32dp32b32xES1D_NS12_INS13_ILi2ELi4ELi3EEES16_NST_INS5_IJS17_S1P_EEENS5_IJS1P_SB_EEEEEEENS4_39AutoVectorizingCopyWithAssumedAlignmentILi128EEENS4_14SM90_TMA_STOREES26_S28_S28_EEEvvEEEEvNT_6ParamsE:
	.zero		2944


//--------------------- SYMBOLS --------------------------

	.type		.nv.reservedSmem.offset0,@object
	.size		.nv.reservedSmem.offset0,0x4
	.type		.nv.reservedSmem.cap,@object
	.size		.nv.reservedSmem.cap,0x4
	.type		__assertfail,@function
